	.headerflags	@"EF_CUDA_TEXMODE_UNIFIED EF_CUDA_64BIT_ADDRESS EF_CUDA_SM80 EF_CUDA_VIRTUAL_SM(EF_CUDA_SM80)"
	.elftype	@"ET_EXEC"


//--------------------- .nv.info                  --------------------------
	.section	.nv.info,"",@"SHT_CUDA_INFO"
	.align	4


	//----- nvinfo : EIATTR_REGCOUNT
	.align		4
        /*0000*/ 	.byte	0x04, 0x2f
        /*0002*/ 	.short	(.L_1 - .L_0)
	.align		4
.L_0:
        /*0004*/ 	.word	index@(candidate0)
        /*0008*/ 	.word	0x00000038


	//----- nvinfo : EIATTR_MAX_STACK_SIZE
	.align		4
.L_1:
        /*000c*/ 	.byte	0x04, 0x23
        /*000e*/ 	.short	(.L_3 - .L_2)
	.align		4
.L_2:
        /*0010*/ 	.word	index@(candidate0)
        /*0014*/ 	.word	0x00000000


	//----- nvinfo : EIATTR_MIN_STACK_SIZE
	.align		4
.L_3:
        /*0018*/ 	.byte	0x04, 0x12
        /*001a*/ 	.short	(.L_5 - .L_4)
	.align		4
.L_4:
        /*001c*/ 	.word	index@(candidate0)
        /*0020*/ 	.word	0x00000000


	//----- nvinfo : EIATTR_FRAME_SIZE
	.align		4
.L_5:
        /*0024*/ 	.byte	0x04, 0x11
        /*0026*/ 	.short	(.L_7 - .L_6)
	.align		4
.L_6:
        /*0028*/ 	.word	index@(candidate0)
        /*002c*/ 	.word	0x00000000
.L_7:


//--------------------- .nv.info.candidate0       --------------------------
	.section	.nv.info.candidate0,"",@"SHT_CUDA_INFO"
	.align	4


	//----- nvinfo : EIATTR_CUDA_API_VERSION
	.align		4
        /*0000*/ 	.byte	0x04, 0x37
        /*0002*/ 	.short	(.L_9 - .L_8)
.L_8:
        /*0004*/ 	.word	0x00000075


	//----- nvinfo : EIATTR_SW2861232_WAR
	.align		4
.L_9:
        /*0008*/ 	.byte	0x01, 0x35
	.zero		2


	//----- nvinfo : EIATTR_PARAM_CBANK
	.align		4
        /*000c*/ 	.byte	0x04, 0x0a
        /*000e*/ 	.short	(.L_11 - .L_10)
	.align		4
.L_10:
        /*0010*/ 	.word	index@(.nv.constant0.candidate0)
        /*0014*/ 	.short	0x0160
        /*0016*/ 	.short	0x0018


	//----- nvinfo : EIATTR_CBANK_PARAM_SIZE
	.align		4
.L_11:
        /*0018*/ 	.byte	0x03, 0x19
        /*001a*/ 	.short	0x0018


	//----- nvinfo : EIATTR_KPARAM_INFO
	.align		4
        /*001c*/ 	.byte	0x04, 0x17
        /*001e*/ 	.short	(.L_13 - .L_12)
.L_12:
        /*0020*/ 	.word	0x00000000
        /*0024*/ 	.short	0x0002
        /*0026*/ 	.short	0x0010
        /*0028*/ 	.byte	0x00, 0xf0, 0x21, 0x00


	//----- nvinfo : EIATTR_KPARAM_INFO
	.align		4
.L_13:
        /*002c*/ 	.byte	0x04, 0x17
        /*002e*/ 	.short	(.L_15 - .L_14)
.L_14:
        /*0030*/ 	.word	0x00000000
        /*0034*/ 	.short	0x0001
        /*0036*/ 	.short	0x0008
        /*0038*/ 	.byte	0x00, 0xf0, 0x21, 0x00


	//----- nvinfo : EIATTR_KPARAM_INFO
	.align		4
.L_15:
        /*003c*/ 	.byte	0x04, 0x17
        /*003e*/ 	.short	(.L_17 - .L_16)
.L_16:
        /*0040*/ 	.word	0x00000000
        /*0044*/ 	.short	0x0000
        /*0046*/ 	.short	0x0000
        /*0048*/ 	.byte	0x00, 0xf0, 0x21, 0x00


	//----- nvinfo : EIATTR_MAXREG_COUNT
	.align		4
.L_17:
        /*004c*/ 	.byte	0x03, 0x1b
        /*004e*/ 	.short	0x00ff


	//----- nvinfo : EIATTR_EXIT_INSTR_OFFSETS
	.align		4
        /*0050*/ 	.byte	0x04, 0x1c
        /*0052*/ 	.short	(.L_19 - .L_18)


	//   ....[0]....
.L_18:
        /*0054*/ 	.word	0x00003120


	//----- nvinfo : EIATTR_MAX_THREADS
	.align		4
.L_19:
        /*0058*/ 	.byte	0x04, 0x05
        /*005a*/ 	.short	(.L_21 - .L_20)
.L_20:
        /*005c*/ 	.word	0x00000040
        /*0060*/ 	.word	0x00000001
        /*0064*/ 	.word	0x00000001
.L_21:


//--------------------- .nv.rel.action            --------------------------
	.section	.nv.rel.action,"",@"SHT_CUDA_RELOCINFO"
	.align	8
	.sectionentsize	8
        /*0000*/ 	.byte	0x4b, 0x00, 0x00, 0x00, 0x00, 0x00, 0x00, 0x00, 0x00, 0x02, 0x02, 0x08, 0x10, 0x0a, 0x2f, 0x22
        /* <DEDUP_REMOVED lines=13> */


//--------------------- .nv.constant0.candidate0  --------------------------
	.section	.nv.constant0.candidate0,"a",@progbits
	.align	4
.nv.constant0.candidate0:
	.zero		376


//--------------------- .text.candidate0          --------------------------
	.section	.text.candidate0,"ax",@progbits
	.sectionflags	@"SHF_BARRIERS=1"
	.sectioninfo	@"SHI_REGISTERS=56"
	.align	128
        .global         candidate0
        .type           candidate0,@function
        .size           candidate0,(.L_x_1 - candidate0)
        .other          candidate0,@"STO_CUDA_ENTRY STV_DEFAULT"
candidate0:
.text.candidate0:
[----:B------:R-:W-:-:S02]  /*0000*/  MOV R1, c[0x0][0x28] ;  /* 0x00000a0000017a02 */ /* 0x000fc40000000f00 */
[----:B------:R-:W0:Y:S01]  /*0010*/  S2UR UR7, SR_CTAID.X ;  /* 0x00000000000779c3 */ /* 0x000e220000002500 */
[----:B------:R-:W1:Y:S01]  /*0020*/  S2R R3, SR_TID.X ;  /* 0x0000000000037919 */ /* 0x000e620000002100 */
[----:B------:R-:W-:Y:S02]  /*0030*/  UMOV UR6, URZ ;  /* 0x0000003f00067c82 */ /* 0x000fe40008000000 */
[----:B0-----:R-:W-:Y:S01]  /*0040*/  UIMAD.WIDE UR4, UR7, 0x5397829d, URZ ;  /* 0x5397829d070478a5 */ /* 0x001fe2000f8e023f */
[----:B-1----:R-:W-:Y:S01]  /*0050*/  SHF.R.S32.HI R0, RZ, 0x5, R3 ;  /* 0x00000005ff007819 */ /* 0x002fe20000011403 */
[----:B------:R-:W-:Y:S01]  /*0060*/  UIMAD.WIDE UR8, UR7, -0x6db6db6d, UR6 ;  /* 0x92492493070878a5 */ /* 0x000fe2000f8e0206 */
[----:B------:R-:W-:Y:S01]  /*0070*/  LOP3.LUT R5, R3, 0xf, RZ, 0xc0, !PT ;  /* 0x0000000f03057812 */ /* 0x000fe200078ec0ff */
[----:B------:R-:W-:Y:S02]  /*0080*/  USHF.R.U32.HI UR4, URZ, 0x1f, UR5 ;  /* 0x0000001f3f047899 */ /* 0x000fe40008011605 */
[----:B------:R-:W-:-:S02]  /*0090*/  USHF.R.U32.HI UR6, URZ, 0x1f, UR9 ;  /* 0x0000001f3f067899 */ /* 0x000fc40008011609 */
[----:B------:R-:W-:Y:S01]  /*00a0*/  ULEA.HI.SX32 UR10, UR5, UR4, 0x19 ;  /* 0x00000004050a7291 */ /* 0x000fe2000f8fca3f */
[----:B------:R-:W-:Y:S01]  /*00b0*/  IMAD R5, R0, 0x3100, R5 ;  /* 0x0000310000057824 */ /* 0x000fe200078e0205 */
[----:B------:R-:W-:Y:S01]  /*00c0*/  ULEA.HI UR6, UR9, UR6, URZ, 0x1e ;  /* 0x0000000609067291 */ /* 0x000fe2000f8ff03f */
[----:B------:R-:W-:Y:S01]  /*00d0*/  LOP3.LUT R0, R3, 0x1f, RZ, 0xc0, !PT ;  /* 0x0000001f03007812 */ /* 0x000fe200078ec0ff */
[----:B------:R-:W-:Y:S02]  /*00e0*/  UIMAD UR5, UR10, -0x188, UR7 ;  /* 0xfffffe780a0578a4 */ /* 0x000fe4000f8e0207 */
[----:B------:R-:W-:Y:S02]  /*00f0*/  UMOV UR4, URZ ;  /* 0x0000003f00047c82 */ /* 0x000fe40008000000 */
[----:B------:R-:W-:Y:S02]  /*0100*/  UIMAD.WIDE UR4, UR5, -0x6db6db6d, UR4 ;  /* 0x92492493050478a5 */ /* 0x000fe4000f8e0204 */
[----:B------:R-:W-:-:S02]  /*0110*/  UIMAD UR6, UR6, -0x7, UR7 ;  /* 0xfffffff9060678a4 */ /* 0x000fc4000f8e0207 */
[----:B------:R-:W-:Y:S02]  /*0120*/  USHF.R.U32.HI UR4, URZ, 0x1f, UR5 ;  /* 0x0000001f3f047899 */ /* 0x000fe40008011605 */
[----:B------:R-:W-:Y:S02]  /*0130*/  ULDC.64 UR8, c[0x0][0x118] ;  /* 0x0000460000087ab9 */ /* 0x000fe40000000a00 */
[----:B------:R-:W-:Y:S01]  /*0140*/  ULEA.HI.SX32 UR4, UR5, UR4, 0x1e ;  /* 0x0000000405047291 */ /* 0x000fe2000f8ff23f */
[----:B------:R-:W-:-:S04]  /*0150*/  MOV R2, UR6 ;  /* 0x0000000600027c02 */ /* 0x000fc80008000f00 */
[----:B------:R-:W-:Y:S02]  /*0160*/  LEA R5, R2, R5, 0x4 ;  /* 0x0000000502057211 */ /* 0x000fe400078e20ff */
[----:B------:R-:W-:Y:S02]  /*0170*/  MOV R4, UR4 ;  /* 0x0000000400047c02 */ /* 0x000fe40008000f00 */
[----:B------:R-:W-:Y:S01]  /*0180*/  SHF.R.U32.HI R2, RZ, 0x4, R0 ;  /* 0x00000004ff027819 */ /* 0x000fe20000011600 */
[----:B------:R-:W-:Y:S02]  /*0190*/  HFMA2.MMA R0, -RZ, RZ, 0, 2.384185791015625e-07 ;  /* 0x00000004ff007435 */ /* 0x000fe400000001ff */
[----:B------:R-:W-:Y:S01]  /*01a0*/  IMAD R5, R4, 0xe0, R5 ;  /* 0x000000e004057824 */ /* 0x000fe200078e0205 */
[----:B------:R-:W-:-:S03]  /*01b0*/  MOV R4, UR10 ;  /* 0x0000000a00047c02 */ /* 0x000fc60008000f00 */
[----:B------:R-:W-:Y:S01]  /*01c0*/  IMAD R5, R2, 0x70, R5 ;  /* 0x0000007002057824 */ /* 0x000fe200078e0205 */
[----:B------:R-:W-:-:S03]  /*01d0*/  LEA R9, R4, R3, 0xa ;  /* 0x0000000304097211 */ /* 0x000fc600078e50ff */
[----:B------:R-:W-:-:S04]  /*01e0*/  IMAD.WIDE R6, R5, R0, c[0x0][0x160] ;  /* 0x0000580005067625 */ /* 0x000fc800078e0200 */
[----:B------:R-:W-:Y:S01]  /*01f0*/  IMAD.WIDE R4, R9, R0, c[0x0][0x168] ;  /* 0x00005a0009047625 */ /* 0x000fe200078e0200 */
[----:B------:R0:W2:Y:S04]  /*0200*/  LDG.E.CONSTANT R2, [R6.64] ;  /* 0x0000000806027981 */ /* 0x0000a8000c1e9900 */
[----:B------:R-:W3:Y:S04]  /*0210*/  LDG.E.CONSTANT R44, [R4.64+0x300] ;  /* 0x00030008042c7981 */ /* 0x000ee8000c1e9900 */
[----:B------:R0:W4:Y:S04]  /*0220*/  LDG.E.CONSTANT R8, [R6.64+0x18800] ;  /* 0x0188000806087981 */ /* 0x000128000c1e9900 */
[----:B------:R0:W5:Y:S04]  /*0230*/  LDG.E.CONSTANT R10, [R6.64+0x31000] ;  /* 0x03100008060a7981 */ /* 0x000168000c1e9900 */
[----:B------:R0:W4:Y:S04]  /*0240*/  LDG.E.CONSTANT R12, [R6.64+0x49800] ;  /* 0x04980008060c7981 */ /* 0x000128000c1e9900 */
[----:B------:R0:W4:Y:S04]  /*0250*/  LDG.E.CONSTANT R14, [R6.64+0x62000] ;  /* 0x06200008060e7981 */ /* 0x000128000c1e9900 */
[----:B------:R0:W5:Y:S04]  /*0260*/  LDG.E.CONSTANT R16, [R6.64+0x7a800] ;  /* 0x07a8000806107981 */ /* 0x000168000c1e9900 */
        /* <DEDUP_REMOVED lines=10> */
[----:B------:R1:W5:Y:S04]  /*0310*/  LDG.E.CONSTANT R38, [R4.64] ;  /* 0x0000000804267981 */ /* 0x000368000c1e9900 */
        /* <DEDUP_REMOVED lines=8> */
[----:B0-----:R1:W5:Y:S04]  /*03a0*/  LDG.E.CONSTANT R6, [R4.64+0xa00] ;  /* 0x000a000804067981 */ /* 0x001368000c1e9900 */
[----:B------:R1:W5:Y:S04]  /*03b0*/  LDG.E.CONSTANT R7, [R4.64+0xb00] ;  /* 0x000b000804077981 */ /* 0x000368000c1e9900 */
[----:B------:R1:W5:Y:S04]  /*03c0*/  LDG.E.CONSTANT R13, [R4.64+0xc00] ;  /* 0x000c0008040d7981 */ /* 0x000368000c1e9900 */
[----:B------:R1:W5:Y:S04]  /*03d0*/  LDG.E.CONSTANT R15, [R4.64+0xd00] ;  /* 0x000d0008040f7981 */ /* 0x000368000c1e9900 */
[----:B------:R1:W5:Y:S04]  /*03e0*/  LDG.E.CONSTANT R17, [R4.64+0xe00] ;  /* 0x000e000804117981 */ /* 0x000368000c1e9900 */
[----:B------:R1:W5:Y:S04]  /*03f0*/  LDG.E.CONSTANT R19, [R4.64+0xf00] ;  /* 0x000f000804137981 */ /* 0x000368000c1e9900 */
[----:B--2---:R0:W-:Y:S04]  /*0400*/  STS [R3.X4], R2 ;  /* 0x0000000203007388 */ /* 0x0041e80000004800 */
[----:B---3--:R2:W-:Y:S01]  /*0410*/  STS [R3.X4+0x1300], R44 ;  /* 0x0013002c03007388 */ /* 0x0085e20000004800 */
[----:B0-----:R-:W-:-:S02]  /*0420*/  SHF.L.U32 R2, R3, 0x1, RZ ;  /* 0x0000000103027819 */ /* 0x001fc400000006ff */
[--C-:B--2---:R-:W-:Y:S02]  /*0430*/  SHF.R.S32.HI R44, RZ, 0x4, R3.reuse ;  /* 0x00000004ff2c7819 */ /* 0x104fe40000011403 */
[----:B-1----:R-:W-:Y:S02]  /*0440*/  LOP3.LUT R4, R2, 0x10, RZ, 0xc0, !PT ;  /* 0x0000001002047812 */ /* 0x002fe400078ec0ff */
[----:B------:R-:W-:Y:S02]  /*0450*/  SHF.L.U32 R2, R44, 0x8, RZ ;  /* 0x000000082c027819 */ /* 0x000fe400000006ff */
[----:B------:R-:W-:Y:S01]  /*0460*/  LOP3.LUT R45, R4, 0x7, R3, 0xf8, !PT ;  /* 0x00000007042d7812 */ /* 0x000fe200078ef803 */
[----:B----4-:R-:W-:Y:S04]  /*0470*/  STS [R3.X4+0x100], R8 ;  /* 0x0001000803007388 */ /* 0x010fe80000004800 */
[----:B-----5:R-:W-:Y:S04]  /*0480*/  STS [R3.X4+0x200], R10 ;  /* 0x0002000a03007388 */ /* 0x020fe80000004800 */
[----:B------:R-:W-:Y:S04]  /*0490*/  STS [R3.X4+0x300], R12 ;  /* 0x0003000c03007388 */ /* 0x000fe80000004800 */
        /* <DEDUP_REMOVED lines=27> */
[----:B------:R-:W-:Y:S06]  /*0650*/  BAR.SYNC 0x0 ;  /* 0x0000000000007b1d */ /* 0x000fec0000000000 */
[----:B------:R-:W-:Y:S04]  /*0660*/  LDS R51, [R45.X4] ;  /* 0x000000002d337984 */ /* 0x000fe80000004800 */
[----:B------:R-:W0:Y:S04]  /*0670*/  LDS.128 R4, [R2+0x1000] ;  /* 0x0010000002047984 */ /* 0x000e280000000c00 */
[----:B------:R-:W1:Y:S04]  /*0680*/  LDS R50, [R45.X4+0x80] ;  /* 0x000080002d327984 */ /* 0x000e680000004800 */
[----:B------:R-:W2:Y:S04]  /*0690*/  LDS R39, [R45.X4+0x100] ;  /* 0x000100002d277984 */ /* 0x000ea80000004800 */
[----:B------:R-:W3:Y:S04]  /*06a0*/  LDS R43, [R45.X4+0x20] ;  /* 0x000020002d2b7984 */ /* 0x000ee80000004800 */
[----:B------:R-:W4:Y:S04]  /*06b0*/  LDS R48, [R45.X4+0xa0] ;  /* 0x0000a0002d307984 */ /* 0x000f280000004800 */
[----:B------:R-:W5:Y:S04]  /*06c0*/  LDS R37, [R45.X4+0x120] ;  /* 0x000120002d257984 */ /* 0x000f680000004800 */
[----:B------:R-:W5:Y:S04]  /*06d0*/  LDS.128 R8, [R2+0x1400] ;  /* 0x0014000002087984 */ /* 0x000f680000000c00 */
[----:B------:R-:W5:Y:S04]  /*06e0*/  LDS.128 R12, [R2+0x1800] ;  /* 0x00180000020c7984 */ /* 0x000f680000000c00 */
[----:B------:R-:W5:Y:S04]  /*06f0*/  LDS.128 R16, [R2+0x1c00] ;  /* 0x001c000002107984 */ /* 0x000f680000000c00 */
[----:B------:R-:W5:Y:S01]  /*0700*/  LDS.128 R20, [R2+0x1080] ;  /* 0x0010800002147984 */ /* 0x000f620000000c00 */
[----:B0-----:R-:W-:-:S03]  /*0710*/  FFMA R24, R51, R4, RZ ;  /* 0x0000000433187223 */ /* 0x001fc600000000ff */
[----:B------:R-:W-:Y:S01]  /*0720*/  LDS R42, [R45.X4+0x180] ;  /* 0x000180002d2a7984 */ /* 0x000fe20000004800 */
[----:B-1----:R-:W-:-:S03]  /*0730*/  FFMA R24, R50, R5, R24 ;  /* 0x0000000532187223 */ /* 0x002fc60000000018 */
[----:B------:R-:W-:Y:S01]  /*0740*/  LDS R40, [R45.X4+0x1a0] ;  /* 0x0001a0002d287984 */ /* 0x000fe20000004800 */
[----:B--2---:R-:W-:-:S03]  /*0750*/  FFMA R47, R39, R6, R24 ;  /* 0x00000006272f7223 */ /* 0x004fc60000000018 */
[----:B------:R-:W-:Y:S04]  /*0760*/  LDS.128 R28, [R2+0x1880] ;  /* 0x00188000021c7984 */ /* 0x000fe80000000c00 */
[----:B------:R-:W0:Y:S01]  /*0770*/  LDS.128 R24, [R2+0x1480] ;  /* 0x0014800002187984 */ /* 0x000e220000000c00 */
[----:B---3--:R-:W-:-:S03]  /*0780*/  FFMA R4, R4, R43, RZ ;  /* 0x0000002b04047223 */ /* 0x008fc600000000ff */
[----:B------:R-:W1:Y:S01]  /*0790*/  LDS.128 R32, [R2+0x1c80] ;  /* 0x001c800002207984 */ /* 0x000e620000000c00 */
[----:B----4-:R-:W-:-:S03]  /*07a0*/  FFMA R4, R48, R5, R4 ;  /* 0x0000000530047223 */ /* 0x010fc60000000004 */
[----:B------:R-:W-:Y:S01]  /*07b0*/  LDS R53, [R45.X4+0x400] ;  /* 0x000400002d357984 */ /* 0x000fe20000004800 */
[----:B-----5:R-:W-:Y:S02]  /*07c0*/  FFMA R49, R37, R6, R4 ;  /* 0x0000000625317223 */ /* 0x020fe40000000004 */
[C---:B------:R-:W-:Y:S02]  /*07d0*/  FFMA R4, R51.reuse, R8, RZ ;  /* 0x0000000833047223 */ /* 0x040fe400000000ff */
[-C--:B------:R-:W-:Y:S02]  /*07e0*/  FFMA R5, R51, R12.reuse, RZ ;  /* 0x0000000c33057223 */ /* 0x080fe400000000ff */
[C---:B------:R-:W-:Y:S02]  /*07f0*/  FFMA R4, R50.reuse, R9, R4 ;  /* 0x0000000932047223 */ /* 0x040fe40000000004 */
[----:B------:R-:W-:Y:S02]  /*0800*/  FFMA R12, R43, R12, RZ ;  /* 0x0000000c2b0c7223 */ /* 0x000fe400000000ff */
[----:B------:R-:W-:-:S02]  /*0810*/  FFMA R5, R50, R13, R5 ;  /* 0x0000000d32057223 */ /* 0x000fc40000000005 */
[----:B------:R-:W-:Y:S02]  /*0820*/  FFMA R41, R39, R10, R4 ;  /* 0x0000000a27297223 */ /* 0x000fe40000000004 */
[----:B------:R-:W-:Y:S02]  /*0830*/  FFMA R4, R51, R16, RZ ;  /* 0x0000001033047223 */ /* 0x000fe400000000ff */
[----:B------:R-:W-:Y:S02]  /*0840*/  FFMA R13, R48, R13, R12 ;  /* 0x0000000d300d7223 */ /* 0x000fe4000000000c */
[----:B------:R-:W-:Y:S02]  /*0850*/  FFMA R12, R39, R14, R5 ;  /* 0x0000000e270c7223 */ /* 0x000fe40000000005 */
[----:B------:R-:W-:Y:S02]  /*0860*/  FFMA R5, R50, R17, R4 ;  /* 0x0000001132057223 */ /* 0x000fe40000000004 */
[----:B------:R-:W-:-:S02]  /*0870*/  FFMA R4, R51, R20, RZ ;  /* 0x0000001433047223 */ /* 0x000fc400000000ff */
[----:B------:R-:W-:Y:S02]  /*0880*/  FFMA R16, R43, R16, RZ ;  /* 0x000000102b107223 */ /* 0x000fe400000000ff */
[----:B------:R-:W-:Y:S02]  /*0890*/  FFMA R4, R50, R21, R4 ;  /* 0x0000001532047223 */ /* 0x000fe40000000004 */
[----:B------:R-:W-:Y:S02]  /*08a0*/  FFMA R14, R37, R14, R13 ;  /* 0x0000000e250e7223 */ /* 0x000fe4000000000d */
[----:B------:R-:W-:Y:S02]  /*08b0*/  FFMA R36, R39, R22, R4 ;  /* 0x0000001627247223 */ /* 0x000fe40000000004 */
[----:B------:R-:W-:Y:S02]  /*08c0*/  FFMA R8, R43, R8, RZ ;  /* 0x000000082b087223 */ /* 0x000fe400000000ff */
[----:B------:R-:W-:-:S02]  /*08d0*/  FFMA R16, R48, R17, R16 ;  /* 0x0000001130107223 */ /* 0x000fc40000000010 */
[----:B0-----:R-:W-:Y:S02]  /*08e0*/  FFMA R4, R51, R24, RZ ;  /* 0x0000001833047223 */ /* 0x001fe400000000ff */
[-C--:B------:R-:W-:Y:S02]  /*08f0*/  FFMA R12, R42, R15.reuse, R12 ;  /* 0x0000000f2a0c7223 */ /* 0x080fe4000000000c */
[----:B------:R-:W-:Y:S02]  /*0900*/  FFMA R15, R40, R15, R14 ;  /* 0x0000000f280f7223 */ /* 0x000fe4000000000e */
[----:B------:R-:W-:Y:S02]  /*0910*/  FFMA R8, R48, R9, R8 ;  /* 0x0000000930087223 */ /* 0x000fe40000000008 */
[-C--:B------:R-:W-:Y:S02]  /*0920*/  FFMA R5, R39, R18.reuse, R5 ;  /* 0x0000001227057223 */ /* 0x080fe40000000005 */
[----:B------:R-:W-:-:S02]  /*0930*/  FFMA R14, R37, R18, R16 ;  /* 0x00000012250e7223 */ /* 0x000fc40000000010 */
[----:B------:R-:W-:Y:S02]  /*0940*/  FFMA R4, R50, R25, R4 ;  /* 0x0000001932047223 */ /* 0x000fe40000000004 */
[-C--:B------:R-:W-:Y:S02]  /*0950*/  FFMA R17, R51, R28.reuse, RZ ;  /* 0x0000001c33117223 */ /* 0x080fe400000000ff */
[----:B------:R-:W-:Y:S02]  /*0960*/  FFMA R18, R43, R28, RZ ;  /* 0x0000001c2b127223 */ /* 0x000fe400000000ff */
[----:B------:R-:W-:Y:S01]  /*0970*/  FFMA R46, R37, R10, R8 ;  /* 0x0000000a252e7223 */ /* 0x000fe20000000008 */
[----:B------:R-:W-:Y:S01]  /*0980*/  LDS R28, [R45.X4+0x2a0] ;  /* 0x0002a0002d1c7984 */ /* 0x000fe20000004800 */
[-C--:B------:R-:W-:Y:S02]  /*0990*/  FFMA R13, R42, R19.reuse, R5 ;  /* 0x000000132a0d7223 */ /* 0x080fe40000000005 */
[----:B------:R-:W-:-:S02]  /*09a0*/  FFMA R14, R40, R19, R14 ;  /* 0x00000013280e7223 */ /* 0x000fc4000000000e */
[-C--:B------:R-:W-:Y:S02]  /*09b0*/  FFMA R47, R42, R7.reuse, R47 ;  /* 0x000000072a2f7223 */ /* 0x080fe4000000002f */
[----:B------:R-:W-:Y:S02]  /*09c0*/  FFMA R49, R40, R7, R49 ;  /* 0x0000000728317223 */ /* 0x000fe40000000031 */
[C---:B------:R-:W-:Y:S02]  /*09d0*/  FFMA R20, R43.reuse, R20, RZ ;  /* 0x000000142b147223 */ /* 0x040fe400000000ff */
[----:B------:R-:W-:Y:S02]  /*09e0*/  FFMA R24, R43, R24, RZ ;  /* 0x000000182b187223 */ /* 0x000fe400000000ff */
[----:B------:R-:W-:Y:S02]  /*09f0*/  FFMA R16, R39, R26, R4 ;  /* 0x0000001a27107223 */ /* 0x000fe40000000004 */
[-C--:B-1----:R-:W-:Y:S01]  /*0a00*/  FFMA R51, R51, R32.reuse, RZ ;  /* 0x0000002033337223 */ /* 0x082fe200000000ff */
[----:B------:R-:W-:Y:S01]  /*0a10*/  LDS.128 R4, [R2+0x1010] ;  /* 0x0010100002047984 */ /* 0x000fe20000000c00 */
[----:B------:R-:W-:-:S02]  /*0a20*/  FFMA R19, R43, R32, RZ ;  /* 0x000000202b137223 */ /* 0x000fc400000000ff */
[-C--:B------:R-:W-:Y:S01]  /*0a30*/  FFMA R17, R50, R29.reuse, R17 ;  /* 0x0000001d32117223 */ /* 0x080fe20000000011 */
[----:B------:R-:W0:Y:S01]  /*0a40*/  LDS R43, [R45.X4+0x200] ;  /* 0x000200002d2b7984 */ /* 0x000e220000004800 */
[----:B------:R-:W-:Y:S02]  /*0a50*/  FFMA R18, R48, R29, R18 ;  /* 0x0000001d30127223 */ /* 0x000fe40000000012 */
[-C--:B------:R-:W-:Y:S01]  /*0a60*/  FFMA R41, R42, R11.reuse, R41 ;  /* 0x0000000b2a297223 */ /* 0x080fe20000000029 */
[----:B------:R-:W1:Y:S01]  /*0a70*/  LDS R29, [R45.X4+0x220] ;  /* 0x000220002d1d7984 */ /* 0x000e620000004800 */
[----:B------:R-:W-:Y:S02]  /*0a80*/  FFMA R46, R40, R11, R46 ;  /* 0x0000000b282e7223 */ /* 0x000fe4000000002e */
[----:B------:R-:W-:Y:S01]  /*0a90*/  FFMA R20, R48, R21, R20 ;  /* 0x0000001530147223 */ /* 0x000fe20000000014 */
[----:B------:R-:W2:Y:S01]  /*0aa0*/  LDS.128 R8, [R2+0x1410] ;  /* 0x0014100002087984 */ /* 0x000ea20000000c00 */
[----:B------:R-:W-:-:S02]  /*0ab0*/  FFMA R50, R50, R33, R51 ;  /* 0x0000002132327223 */ /* 0x000fc40000000033 */
[C---:B------:R-:W-:Y:S01]  /*0ac0*/  FFMA R24, R48.reuse, R25, R24 ;  /* 0x0000001930187223 */ /* 0x040fe20000000018 */
[----:B------:R-:W3:Y:S01]  /*0ad0*/  LDS R32, [R45.X4+0x280] ;  /* 0x000280002d207984 */ /* 0x000ee20000004800 */
[----:B------:R-:W-:Y:S02]  /*0ae0*/  FFMA R19, R48, R33, R19 ;  /* 0x0000002130137223 */ /* 0x000fe40000000013 */
[----:B------:R-:W-:Y:S01]  /*0af0*/  FFMA R20, R37, R22, R20 ;  /* 0x0000001625147223 */ /* 0x000fe20000000014 */
[----:B------:R-:W-:Y:S01]  /*0b00*/  LDS R51, [R45.X4+0x420] ;  /* 0x000420002d337984 */ /* 0x000fe20000004800 */
[C---:B------:R-:W-:Y:S02]  /*0b10*/  FFMA R17, R39.reuse, R30, R17 ;  /* 0x0000001e27117223 */ /* 0x040fe40000000011 */
[----:B------:R-:W-:Y:S02]  /*0b20*/  FFMA R50, R39, R34, R50 ;  /* 0x0000002227327223 */ /* 0x000fe40000000032 */
[C---:B------:R-:W-:Y:S01]  /*0b30*/  FFMA R26, R37.reuse, R26, R24 ;  /* 0x0000001a251a7223 */ /* 0x040fe20000000018 */
[----:B------:R-:W4:Y:S01]  /*0b40*/  LDS R39, [R45.X4+0x300] ;  /* 0x000300002d277984 */ /* 0x000f220000004800 */
[----:B------:R-:W-:-:S02]  /*0b50*/  FFMA R18, R37, R30, R18 ;  /* 0x0000001e25127223 */ /* 0x000fc40000000012 */
[----:B------:R-:W-:Y:S02]  /*0b60*/  FFMA R19, R37, R34, R19 ;  /* 0x0000002225137223 */ /* 0x000fe40000000013 */
[----:B------:R-:W5:Y:S01]  /*0b70*/  LDS R37, [R45.X4+0x320] ;  /* 0x000320002d257984 */ /* 0x000f620000004800 */
[C---:B------:R-:W-:Y:S02]  /*0b80*/  FFMA R36, R42.reuse, R23, R36 ;  /* 0x000000172a247223 */ /* 0x040fe40000000024 */
[C---:B------:R-:W-:Y:S02]  /*0b90*/  FFMA R33, R42.reuse, R27, R16 ;  /* 0x0000001b2a217223 */ /* 0x040fe40000000010 */
[C---:B------:R-:W-:Y:S02]  /*0ba0*/  FFMA R30, R42.reuse, R31, R17 ;  /* 0x0000001f2a1e7223 */ /* 0x040fe40000000011 */
[----:B------:R-:W-:Y:S02]  /*0bb0*/  FFMA R34, R42, R35, R50 ;  /* 0x000000232a227223 */ /* 0x000fe40000000032 */
[C---:B------:R-:W-:Y:S01]  /*0bc0*/  FFMA R38, R40.reuse, R23, R20 ;  /* 0x0000001728267223 */ /* 0x040fe20000000014 */
[----:B------:R-:W5:Y:S01]  /*0bd0*/  LDS R42, [R45.X4+0x380] ;  /* 0x000380002d2a7984 */ /* 0x000f620000004800 */
[----:B------:R-:W-:-:S02]  /*0be0*/  FFMA R48, R40, R27, R26 ;  /* 0x0000001b28307223 */ /* 0x000fc4000000001a */
[C---:B------:R-:W-:Y:S01]  /*0bf0*/  FFMA R31, R40.reuse, R31, R18 ;  /* 0x0000001f281f7223 */ /* 0x040fe20000000012 */
[----:B------:R-:W5:Y:S01]  /*0c00*/  LDS.128 R20, [R2+0x1810] ;  /* 0x0018100002147984 */ /* 0x000f620000000c00 */
[----:B------:R-:W-:-:S03]  /*0c10*/  FFMA R35, R40, R35, R19 ;  /* 0x0000002328237223 */ /* 0x000fc60000000013 */
[----:B------:R-:W5:Y:S04]  /*0c20*/  LDS R40, [R45.X4+0x3a0] ;  /* 0x0003a0002d287984 */ /* 0x000f680000004800 */
[----:B------:R-:W5:Y:S01]  /*0c30*/  LDS.128 R24, [R2+0x1c10] ;  /* 0x001c100002187984 */ /* 0x000f620000000c00 */
[C---:B0-----:R-:W-:Y:S02]  /*0c40*/  FFMA R47, R43.reuse, R4, R47 ;  /* 0x000000042b2f7223 */ /* 0x041fe4000000002f */
[----:B-1----:R-:W-:Y:S01]  /*0c50*/  FFMA R49, R4, R29, R49 ;  /* 0x0000001d04317223 */ /* 0x002fe20000000031 */
[----:B------:R-:W0:Y:S01]  /*0c60*/  LDS.128 R16, [R2+0x1090] ;  /* 0x0010900002107984 */ /* 0x000e220000000c00 */
[----:B--2---:R-:W-:Y:S02]  /*0c70*/  FFMA R41, R43, R8, R41 ;  /* 0x000000082b297223 */ /* 0x004fe40000000029 */
[----:B---3--:R-:W-:-:S02]  /*0c80*/  FFMA R4, R32, R5, R47 ;  /* 0x0000000520047223 */ /* 0x008fc4000000002f */
[----:B------:R-:W-:Y:S02]  /*0c90*/  FFMA R5, R28, R5, R49 ;  /* 0x000000051c057223 */ /* 0x000fe40000000031 */
[----:B------:R-:W-:Y:S02]  /*0ca0*/  FFMA R41, R32, R9, R41 ;  /* 0x0000000920297223 */ /* 0x000fe40000000029 */
[----:B----4-:R-:W-:Y:S02]  /*0cb0*/  FFMA R4, R39, R6, R4 ;  /* 0x0000000627047223 */ /* 0x010fe40000000004 */
[----:B------:R-:W-:Y:S02]  /*0cc0*/  FFMA R46, R29, R8, R46 ;  /* 0x000000081d2e7223 */ /* 0x000fe4000000002e */
[----:B-----5:R-:W-:Y:S02]  /*0cd0*/  FFMA R5, R37, R6, R5 ;  /* 0x0000000625057223 */ /* 0x020fe40000000005 */
[----:B------:R-:W-:-:S02]  /*0ce0*/  FFMA R6, R39, R10, R41 ;  /* 0x0000000a27067223 */ /* 0x000fc40000000029 */
[----:B------:R-:W-:Y:S02]  /*0cf0*/  FFMA R46, R28, R9, R46 ;  /* 0x000000091c2e7223 */ /* 0x000fe4000000002e */
[-C--:B------:R-:W-:Y:S02]  /*0d00*/  FFMA R41, R42, R7.reuse, R4 ;  /* 0x000000072a297223 */ /* 0x080fe40000000004 */
[-C--:B------:R-:W-:Y:S02]  /*0d10*/  FFMA R4, R43, R20.reuse, R12 ;  /* 0x000000142b047223 */ /* 0x080fe4000000000c */
[----:B------:R-:W-:Y:S02]  /*0d20*/  FFMA R15, R29, R20, R15 ;  /* 0x000000141d0f7223 */ /* 0x000fe4000000000f */
[----:B------:R-:W-:Y:S01]  /*0d30*/  FFMA R47, R40, R7, R5 ;  /* 0x00000007282f7223 */ /* 0x000fe20000000005 */
[----:B------:R-:W-:Y:S01]  /*0d40*/  LDS R20, [R45.X4+0x4a0] ;  /* 0x0004a0002d147984 */ /* 0x000fe20000004800 */
[----:B------:R-:W-:-:S02]  /*0d50*/  FFMA R5, R43, R24, R13 ;  /* 0x000000182b057223 */ /* 0x000fc4000000000d */
[-C--:B------:R-:W-:Y:S02]  /*0d60*/  FFMA R4, R32, R21.reuse, R4 ;  /* 0x0000001520047223 */ /* 0x080fe40000000004 */
[----:B------:R-:W-:Y:S02]  /*0d70*/  FFMA R49, R37, R10, R46 ;  /* 0x0000000a25317223 */ /* 0x000fe4000000002e */
[----:B------:R-:W-:Y:S02]  /*0d80*/  FFMA R21, R28, R21, R15 ;  /* 0x000000151c157223 */ /* 0x000fe4000000000f */
[----:B------:R-:W-:Y:S02]  /*0d90*/  FFMA R5, R32, R25, R5 ;  /* 0x0000001920057223 */ /* 0x000fe40000000005 */
[----:B------:R-:W-:Y:S02]  /*0da0*/  FFMA R24, R29, R24, R14 ;  /* 0x000000181d187223 */ /* 0x000fe4000000000e */
[----:B------:R-:W-:Y:S01]  /*0db0*/  FFMA R4, R39, R22, R4 ;  /* 0x0000001627047223 */ /* 0x000fe20000000004 */
[----:B------:R-:W1:Y:S01]  /*0dc0*/  LDS.128 R12, [R2+0x1490] ;  /* 0x00149000020c7984 */ /* 0x000e620000000c00 */
[----:B------:R-:W-:-:S02]  /*0dd0*/  FFMA R46, R42, R11, R6 ;  /* 0x0000000b2a2e7223 */ /* 0x000fc40000000006 */
[----:B------:R-:W-:Y:S02]  /*0de0*/  FFMA R49, R40, R11, R49 ;  /* 0x0000000b28317223 */ /* 0x000fe40000000031 */
[----:B------:R-:W-:Y:S01]  /*0df0*/  FFMA R21, R37, R22, R21 ;  /* 0x0000001625157223 */ /* 0x000fe20000000015 */
[----:B------:R-:W2:Y:S01]  /*0e00*/  LDS.128 R8, [R2+0x1890] ;  /* 0x0018900002087984 */ /* 0x000ea20000000c00 */
[----:B------:R-:W-:Y:S02]  /*0e10*/  FFMA R5, R39, R26, R5 ;  /* 0x0000001a27057223 */ /* 0x000fe40000000005 */
[----:B------:R-:W-:Y:S01]  /*0e20*/  FFMA R24, R28, R25, R24 ;  /* 0x000000191c187223 */ /* 0x000fe20000000018 */
[----:B------:R-:W-:Y:S01]  /*0e30*/  LDS R22, [R45.X4+0x480] ;  /* 0x000480002d167984 */ /* 0x000fe20000004800 */
[-C--:B------:R-:W-:Y:S02]  /*0e40*/  FFMA R25, R42, R23.reuse, R4 ;  /* 0x000000172a197223 */ /* 0x080fe40000000004 */
[----:B------:R-:W-:-:S02]  /*0e50*/  FFMA R23, R40, R23, R21 ;  /* 0x0000001728177223 */ /* 0x000fc40000000015 */
[----:B------:R-:W-:Y:S02]  /*0e60*/  FFMA R21, R42, R27, R5 ;  /* 0x0000001b2a157223 */ /* 0x000fe40000000005 */
[----:B------:R-:W3:Y:S01]  /*0e70*/  LDS.128 R4, [R2+0x1c90] ;  /* 0x001c900002047984 */ /* 0x000ee20000000c00 */
[-C--:B0-----:R-:W-:Y:S02]  /*0e80*/  FFMA R36, R43, R16.reuse, R36 ;  /* 0x000000102b247223 */ /* 0x081fe40000000024 */
[----:B------:R-:W-:Y:S02]  /*0e90*/  FFMA R38, R29, R16, R38 ;  /* 0x000000101d267223 */ /* 0x000fe40000000026 */
[-C--:B------:R-:W-:Y:S02]  /*0ea0*/  FFMA R16, R32, R17.reuse, R36 ;  /* 0x0000001120107223 */ /* 0x080fe40000000024 */
[----:B------:R-:W-:Y:S02]  /*0eb0*/  FFMA R17, R28, R17, R38 ;  /* 0x000000111c117223 */ /* 0x000fe40000000026 */
[----:B-1----:R-:W-:-:S02]  /*0ec0*/  FFMA R33, R43, R12, R33 ;  /* 0x0000000c2b217223 */ /* 0x002fc40000000021 */
[----:B------:R-:W-:Y:S02]  /*0ed0*/  FFMA R48, R29, R12, R48 ;  /* 0x0000000c1d307223 */ /* 0x000fe40000000030 */
[-C--:B--2---:R-:W-:Y:S02]  /*0ee0*/  FFMA R30, R43, R8.reuse, R30 ;  /* 0x000000082b1e7223 */ /* 0x084fe4000000001e */
[----:B------:R-:W-:Y:S02]  /*0ef0*/  FFMA R31, R29, R8, R31 ;  /* 0x000000081d1f7223 */ /* 0x000fe4000000001f */
[-C--:B------:R-:W-:Y:S02]  /*0f00*/  FFMA R12, R32, R13.reuse, R33 ;  /* 0x0000000d200c7223 */ /* 0x080fe40000000021 */
[----:B------:R-:W-:Y:S02]  /*0f10*/  FFMA R48, R28, R13, R48 ;  /* 0x0000000d1c307223 */ /* 0x000fe40000000030 */
[----:B------:R-:W-:-:S02]  /*0f20*/  FFMA R13, R32, R9, R30 ;  /* 0x00000009200d7223 */ /* 0x000fc4000000001e */
[C---:B------:R-:W-:Y:S02]  /*0f30*/  FFMA R31, R28.reuse, R9, R31 ;  /* 0x000000091c1f7223 */ /* 0x040fe4000000001f */
[----:B---3--:R-:W-:Y:S02]  /*0f40*/  FFMA R35, R29, R4, R35 ;  /* 0x000000041d237223 */ /* 0x008fe40000000023 */
[-C--:B------:R-:W-:Y:S02]  /*0f50*/  FFMA R13, R39, R10.reuse, R13 ;  /* 0x0000000a270d7223 */ /* 0x080fe4000000000d */
[C---:B------:R-:W-:Y:S02]  /*0f60*/  FFMA R10, R37.reuse, R10, R31 ;  /* 0x0000000a250a7223 */ /* 0x040fe4000000001f */
[----:B------:R-:W-:Y:S02]  /*0f70*/  FFMA R50, R28, R5, R35 ;  /* 0x000000051c327223 */ /* 0x000fe40000000023 */
[----:B------:R-:W0:Y:S01]  /*0f80*/  LDS.128 R28, [R2+0x1020] ;  /* 0x00102000021c7984 */ /* 0x000e220000000c00 */
[----:B------:R-:W-:-:S02]  /*0f90*/  FFMA R24, R37, R26, R24 ;  /* 0x0000001a25187223 */ /* 0x000fc40000000018 */
[----:B------:R-:W-:Y:S01]  /*0fa0*/  FFMA R34, R43, R4, R34 ;  /* 0x000000042b227223 */ /* 0x000fe20000000022 */
[----:B------:R-:W-:Y:S01]  /*0fb0*/  LDS R26, [R45.X4+0x520] ;  /* 0x000520002d1a7984 */ /* 0x000fe20000004800 */
[----:B------:R-:W-:Y:S02]  /*0fc0*/  FFMA R27, R40, R27, R24 ;  /* 0x0000001b281b7223 */ /* 0x000fe40000000018 */
[----:B------:R-:W-:Y:S02]  /*0fd0*/  FFMA R24, R32, R5, R34 ;  /* 0x0000000520187223 */ /* 0x000fe40000000022 */
[-C--:B------:R-:W-:Y:S01]  /*0fe0*/  FFMA R12, R39, R14.reuse, R12 ;  /* 0x0000000e270c7223 */ /* 0x080fe2000000000c */
[----:B------:R-:W1:Y:S01]  /*0ff0*/  LDS.128 R32, [R2+0x1420] ;  /* 0x0014200002207984 */ /* 0x000e620000000c00 */
[----:B------:R-:W-:Y:S02]  /*1000*/  FFMA R14, R37, R14, R48 ;  /* 0x0000000e250e7223 */ /* 0x000fe40000000030 */
[-C--:B------:R-:W-:Y:S01]  /*1010*/  FFMA R16, R39, R18.reuse, R16 ;  /* 0x0000001227107223 */ /* 0x080fe20000000010 */
[----:B------:R-:W-:Y:S01]  /*1020*/  LDS R48, [R45.X4+0x500] ;  /* 0x000500002d307984 */ /* 0x000fe20000004800 */
[----:B------:R-:W-:-:S02]  /*1030*/  FFMA R18, R37, R18, R17 ;  /* 0x0000001225127223 */ /* 0x000fc40000000011 */
[-C--:B------:R-:W-:Y:S02]  /*1040*/  FFMA R24, R39, R6.reuse, R24 ;  /* 0x0000000627187223 */ /* 0x080fe40000000018 */
[----:B------:R-:W-:Y:S02]  /*1050*/  FFMA R50, R37, R6, R50 ;  /* 0x0000000625327223 */ /* 0x000fe40000000032 */
[-C--:B------:R-:W-:Y:S01]  /*1060*/  FFMA R12, R42, R15.reuse, R12 ;  /* 0x0000000f2a0c7223 */ /* 0x080fe2000000000c */
[----:B------:R-:W2:Y:S01]  /*1070*/  LDS.128 R36, [R2+0x1820] ;  /* 0x0018200002247984 */ /* 0x000ea20000000c00 */
[----:B------:R-:W-:Y:S02]  /*1080*/  FFMA R15, R40, R15, R14 ;  /* 0x0000000f280f7223 */ /* 0x000fe4000000000e */
[C---:B------:R-:W-:Y:S02]  /*1090*/  FFMA R16, R42.reuse, R19, R16 ;  /* 0x000000132a107223 */ /* 0x040fe40000000010 */
[----:B------:R-:W-:-:S02]  /*10a0*/  FFMA R13, R42, R11, R13 ;  /* 0x0000000b2a0d7223 */ /* 0x000fc4000000000d */
[C---:B------:R-:W-:Y:S02]  /*10b0*/  FFMA R14, R40.reuse, R11, R10 ;  /* 0x0000000b280e7223 */ /* 0x040fe4000000000a */
[----:B------:R-:W-:Y:S02]  /*10c0*/  FFMA R19, R40, R19, R18 ;  /* 0x0000001328137223 */ /* 0x000fe40000000012 */
[-C--:B------:R-:W-:Y:S02]  /*10d0*/  FFMA R24, R42, R7.reuse, R24 ;  /* 0x000000072a187223 */ /* 0x080fe40000000018 */
[----:B------:R-:W-:Y:S02]  /*10e0*/  FFMA R50, R40, R7, R50 ;  /* 0x0000000728327223 */ /* 0x000fe40000000032 */
[----:B------:R-:W-:Y:S01]  /*10f0*/  LDS.128 R4, [R2+0x10a0] ;  /* 0x0010a00002047984 */ /* 0x000fe20000000c00 */
[----:B0-----:R-:W-:-:S03]  /*1100*/  FFMA R11, R53, R28, R41 ;  /* 0x0000001c350b7223 */ /* 0x001fc60000000029 */
[----:B------:R-:W0:Y:S01]  /*1110*/  LDS.128 R40, [R2+0x1c20] ;  /* 0x001c200002287984 */ /* 0x000e220000000c00 */
[----:B------:R-:W-:Y:S02]  /*1120*/  FFMA R11, R22, R29, R11 ;  /* 0x0000001d160b7223 */ /* 0x000fe4000000000b */
[----:B-1----:R-:W-:-:S04]  /*1130*/  FFMA R9, R53, R32, R46 ;  /* 0x0000002035097223 */ /* 0x002fc8000000002e */
[----:B------:R-:W-:Y:S02]  /*1140*/  FFMA R9, R22, R33, R9 ;  /* 0x0000002116097223 */ /* 0x000fe40000000009 */
[----:B------:R-:W-:Y:S02]  /*1150*/  FFMA R47, R28, R51, R47 ;  /* 0x000000331c2f7223 */ /* 0x000fe4000000002f */
[----:B------:R-:W-:Y:S02]  /*1160*/  FFMA R49, R51, R32, R49 ;  /* 0x0000002033317223 */ /* 0x000fe40000000031 */
[-C--:B--2---:R-:W-:Y:S02]  /*1170*/  FFMA R25, R53, R36.reuse, R25 ;  /* 0x0000002435197223 */ /* 0x084fe40000000019 */
[----:B------:R-:W-:Y:S02]  /*1180*/  FFMA R23, R51, R36, R23 ;  /* 0x0000002433177223 */ /* 0x000fe40000000017 */
[----:B------:R-:W-:-:S02]  /*1190*/  FFMA R25, R22, R37, R25 ;  /* 0x0000002516197223 */ /* 0x000fc40000000019 */
[C---:B------:R-:W-:Y:S02]  /*11a0*/  FFMA R28, R48.reuse, R30, R11 ;  /* 0x0000001e301c7223 */ /* 0x040fe4000000000b */
[----:B------:R-:W-:Y:S02]  /*11b0*/  FFMA R32, R48, R34, R9 ;  /* 0x0000002230207223 */ /* 0x000fe40000000009 */
[----:B------:R-:W-:Y:S01]  /*11c0*/  FFMA R23, R20, R37, R23 ;  /* 0x0000002514177223 */ /* 0x000fe20000000017 */
[----:B------:R-:W1:Y:S01]  /*11d0*/  LDS.128 R8, [R2+0x14a0] ;  /* 0x0014a00002087984 */ /* 0x000e620000000c00 */
[----:B------:R-:W-:Y:S02]  /*11e0*/  FFMA R36, R48, R38, R25 ;  /* 0x0000002630247223 */ /* 0x000fe40000000019 */
[----:B0-----:R-:W-:Y:S01]  /*11f0*/  FFMA R21, R53, R40, R21 ;  /* 0x0000002835157223 */ /* 0x001fe20000000015 */
[----:B------:R-:W-:Y:S03]  /*1200*/  LDS R37, [R45.X4+0x600] ;  /* 0x000600002d257984 */ /* 0x000fe60000004800 */
[----:B------:R-:W-:-:S02]  /*1210*/  FFMA R21, R22, R41, R21 ;  /* 0x0000002916157223 */ /* 0x000fc40000000015 */
[----:B------:R-:W-:Y:S02]  /*1220*/  FFMA R27, R51, R40, R27 ;  /* 0x00000028331b7223 */ /* 0x000fe4000000001b */
[----:B------:R-:W-:Y:S02]  /*1230*/  FFMA R38, R26, R38, R23 ;  /* 0x000000261a267223 */ /* 0x000fe40000000017 */
[----:B------:R-:W-:Y:S02]  /*1240*/  FFMA R40, R48, R42, R21 ;  /* 0x0000002a30287223 */ /* 0x000fe40000000015 */
[-C--:B------:R-:W-:Y:S02]  /*1250*/  FFMA R21, R53, R4.reuse, R16 ;  /* 0x0000000435157223 */ /* 0x080fe40000000010 */
[----:B------:R-:W-:Y:S02]  /*1260*/  FFMA R23, R51, R4, R19 ;  /* 0x0000000433177223 */ /* 0x000fe40000000013 */
[----:B------:R-:W0:Y:S01]  /*1270*/  LDS.128 R16, [R2+0x18a0] ;  /* 0x0018a00002107984 */ /* 0x000e220000000c00 */
[----:B------:R-:W-:-:S02]  /*1280*/  FFMA R21, R22, R5, R21 ;  /* 0x0000000516157223 */ /* 0x000fc40000000015 */
[----:B------:R-:W-:Y:S02]  /*1290*/  FFMA R23, R20, R5, R23 ;  /* 0x0000000514177223 */ /* 0x000fe40000000017 */
[-C--:B-1----:R-:W-:Y:S02]  /*12a0*/  FFMA R12, R53, R8.reuse, R12 ;  /* 0x00000008350c7223 */ /* 0x082fe4000000000c */
[----:B------:R-:W-:Y:S02]  /*12b0*/  FFMA R15, R51, R8, R15 ;  /* 0x00000008330f7223 */ /* 0x000fe4000000000f */
[-C--:B------:R-:W-:Y:S01]  /*12c0*/  FFMA R5, R22, R9.reuse, R12 ;  /* 0x0000000916057223 */ /* 0x080fe2000000000c */
[----:B------:R-:W-:Y:S01]  /*12d0*/  LDS R8, [R45.X4+0x5a0] ;  /* 0x0005a0002d087984 */ /* 0x000fe20000004800 */
[----:B------:R-:W-:Y:S02]  /*12e0*/  FFMA R9, R20, R9, R15 ;  /* 0x0000000914097223 */ /* 0x000fe4000000000f */
[----:B0-----:R-:W-:-:S02]  /*12f0*/  FFMA R4, R53, R16, R13 ;  /* 0x0000001035047223 */ /* 0x001fc4000000000d */
[----:B------:R-:W-:Y:S02]  /*1300*/  FFMA R25, R51, R16, R14 ;  /* 0x0000001033197223 */ /* 0x000fe4000000000e */
[----:B------:R-:W0:Y:S01]  /*1310*/  LDS.128 R12, [R2+0x1ca0] ;  /* 0x001ca000020c7984 */ /* 0x000e220000000c00 */
[----:B------:R-:W-:Y:S02]  /*1320*/  FFMA R46, R26, R10, R9 ;  /* 0x0000000a1a2e7223 */ /* 0x000fe40000000009 */
[----:B------:R-:W-:Y:S02]  /*1330*/  FFMA R9, R22, R17, R4 ;  /* 0x0000001116097223 */ /* 0x000fe40000000004 */
[-C--:B0-----:R-:W-:Y:S02]  /*1340*/  FFMA R53, R53, R12.reuse, R24 ;  /* 0x0000000c35357223 */ /* 0x081fe40000000018 */
[----:B------:R-:W0:Y:S01]  /*1350*/  LDS R24, [R45.X4+0x580] ;  /* 0x000580002d187984 */ /* 0x000e220000004800 */
[----:B------:R-:W-:-:S02]  /*1360*/  FFMA R50, R51, R12, R50 ;  /* 0x0000000c33327223 */ /* 0x000fc40000000032 */
[----:B------:R-:W-:Y:S02]  /*1370*/  FFMA R53, R22, R13, R53 ;  /* 0x0000000d16357223 */ /* 0x000fe40000000035 */
[C---:B------:R-:W-:Y:S02]  /*1380*/  FFMA R25, R20.reuse, R17, R25 ;  /* 0x0000001114197223 */ /* 0x040fe40000000019 */
[C---:B------:R-:W-:Y:S02]  /*1390*/  FFMA R27, R20.reuse, R41, R27 ;  /* 0x00000029141b7223 */ /* 0x040fe4000000001b */
[C---:B------:R-:W-:Y:S02]  /*13a0*/  FFMA R17, R20.reuse, R13, R50 ;  /* 0x0000000d14117223 */ /* 0x040fe40000000032 */
[C---:B------:R-:W-:Y:S02]  /*13b0*/  FFMA R29, R20.reuse, R29, R47 ;  /* 0x0000001d141d7223 */ /* 0x040fe4000000002f */
[----:B------:R-:W-:-:S02]  /*13c0*/  FFMA R33, R20, R33, R49 ;  /* 0x0000002114217223 */ /* 0x000fc40000000031 */
[C---:B------:R-:W-:Y:S02]  /*13d0*/  FFMA R21, R48.reuse, R6, R21 ;  /* 0x0000000630157223 */ /* 0x040fe40000000015 */
[C---:B------:R-:W-:Y:S02]  /*13e0*/  FFMA R5, R48.reuse, R10, R5 ;  /* 0x0000000a30057223 */ /* 0x040fe40000000005 */
[C---:B------:R-:W-:Y:S02]  /*13f0*/  FFMA R12, R48.reuse, R18, R9 ;  /* 0x00000012300c7223 */ /* 0x040fe40000000009 */
[----:B------:R-:W-:Y:S02]  /*1400*/  FFMA R53, R48, R14, R53 ;  /* 0x0000000e30357223 */ /* 0x000fe40000000035 */
[C---:B------:R-:W-:Y:S02]  /*1410*/  FFMA R16, R26.reuse, R6, R23 ;  /* 0x000000061a107223 */ /* 0x040fe40000000017 */
[----:B------:R-:W-:-:S02]  /*1420*/  FFMA R17, R26, R14, R17 ;  /* 0x0000000e1a117223 */ /* 0x000fc40000000011 */
[C---:B------:R-:W-:Y:S02]  /*1430*/  FFMA R30, R26.reuse, R30, R29 ;  /* 0x0000001e1a1e7223 */ /* 0x040fe4000000001d */
[C---:B------:R-:W-:Y:S02]  /*1440*/  FFMA R34, R26.reuse, R34, R33 ;  /* 0x000000221a227223 */ /* 0x040fe40000000021 */
[C---:B------:R-:W-:Y:S01]  /*1450*/  FFMA R42, R26.reuse, R42, R27 ;  /* 0x0000002a1a2a7223 */ /* 0x040fe2000000001b */
[----:B------:R-:W-:Y:S01]  /*1460*/  LDS R33, [R45.X4+0x620] ;  /* 0x000620002d217984 */ /* 0x000fe20000004800 */
[----:B------:R-:W-:Y:S02]  /*1470*/  FFMA R47, R26, R18, R25 ;  /* 0x000000121a2f7223 */ /* 0x000fe40000000019 */
[C---:B0-----:R-:W-:Y:S02]  /*1480*/  FFMA R10, R24.reuse, R35, R32 ;  /* 0x00000023180a7223 */ /* 0x041fe40000000020 */
[----:B------:R-:W-:-:S02]  /*1490*/  FFMA R9, R24, R31, R28 ;  /* 0x0000001f18097223 */ /* 0x000fc4000000001c */
[C---:B------:R-:W-:Y:S02]  /*14a0*/  FFMA R6, R24.reuse, R39, R36 ;  /* 0x0000002718067223 */ /* 0x040fe40000000024 */
[C---:B------:R-:W-:Y:S01]  /*14b0*/  FFMA R4, R24.reuse, R43, R40 ;  /* 0x0000002b18047223 */ /* 0x040fe20000000028 */
[----:B------:R-:W-:Y:S01]  /*14c0*/  LDS R36, [R45.X4+0x680] ;  /* 0x000680002d247984 */ /* 0x000fe20000004800 */
[C---:B------:R-:W-:Y:S02]  /*14d0*/  FFMA R14, R24.reuse, R7, R21 ;  /* 0x00000007180e7223 */ /* 0x040fe40000000015 */
[C---:B------:R-:W-:Y:S01]  /*14e0*/  FFMA R13, R24.reuse, R11, R5 ;  /* 0x0000000b180d7223 */ /* 0x040fe20000000005 */
[----:B------:R-:W0:Y:S01]  /*14f0*/  LDS.128 R20, [R2+0x1430] ;  /* 0x0014300002147984 */ /* 0x000e220000000c00 */
[C---:B------:R-:W-:Y:S02]  /*1500*/  FFMA R12, R24.reuse, R19, R12 ;  /* 0x00000013180c7223 */ /* 0x040fe4000000000c */
[----:B------:R-:W-:-:S02]  /*1510*/  FFMA R32, R24, R15, R53 ;  /* 0x0000000f18207223 */ /* 0x000fc40000000035 */
[----:B------:R-:W1:Y:S01]  /*1520*/  LDS.128 R24, [R2+0x1030] ;  /* 0x0010300002187984 */ /* 0x000e620000000c00 */
[----:B------:R-:W-:-:S03]  /*1530*/  FFMA R41, R8, R35, R34 ;  /* 0x0000002308297223 */ /* 0x000fc60000000022 */
[----:B------:R-:W2:Y:S01]  /*1540*/  LDS R34, [R45.X4+0x6a0] ;  /* 0x0006a0002d227984 */ /* 0x000ea20000004800 */
[----:B------:R-:W-:-:S03]  /*1550*/  FFMA R40, R8, R31, R30 ;  /* 0x0000001f08287223 */ /* 0x000fc6000000001e */
[----:B------:R-:W3:Y:S01]  /*1560*/  LDS.128 R28, [R2+0x1830] ;  /* 0x00183000021c7984 */ /* 0x000ee20000000c00 */
[C---:B------:R-:W-:Y:S02]  /*1570*/  FFMA R16, R8.reuse, R7, R16 ;  /* 0x0000000708107223 */ /* 0x040fe40000000010 */
[C---:B------:R-:W-:Y:S01]  /*1580*/  FFMA R5, R8.reuse, R43, R42 ;  /* 0x0000002b08057223 */ /* 0x040fe2000000002a */
[----:B------:R-:W-:Y:S01]  /*1590*/  LDS R35, [R45.X4+0x720] ;  /* 0x000720002d237984 */ /* 0x000fe20000004800 */
[----:B------:R-:W-:-:S03]  /*15a0*/  FFMA R18, R8, R39, R38 ;  /* 0x0000002708127223 */ /* 0x000fc60000000026 */
[----:B------:R-:W4:Y:S01]  /*15b0*/  LDS R39, [R45.X4+0x700] ;  /* 0x000700002d277984 */ /* 0x000f220000004800 */
[C---:B------:R-:W-:Y:S02]  /*15c0*/  FFMA R46, R8.reuse, R11, R46 ;  /* 0x0000000b082e7223 */ /* 0x040fe4000000002e */
[C---:B------:R-:W-:Y:S02]  /*15d0*/  FFMA R47, R8.reuse, R19, R47 ;  /* 0x00000013082f7223 */ /* 0x040fe4000000002f */
[----:B------:R-:W-:Y:S02]  /*15e0*/  FFMA R38, R8, R15, R17 ;  /* 0x0000000f08267223 */ /* 0x000fe40000000011 */
[----:B0-----:R-:W-:Y:S02]  /*15f0*/  FFMA R7, R33, R20, R41 ;  /* 0x0000001421077223 */ /* 0x001fe40000000029 */
[----:B-1----:R-:W-:Y:S02]  /*1600*/  FFMA R9, R37, R24, R9 ;  /* 0x0000001825097223 */ /* 0x002fe40000000009 */
[----:B------:R-:W-:-:S02]  /*1610*/  FFMA R24, R24, R33, R40 ;  /* 0x0000002118187223 */ /* 0x000fc40000000028 */
[----:B------:R-:W0:Y:S01]  /*1620*/  LDS.128 R40, [R2+0x1c30] ;  /* 0x001c300002287984 */ /* 0x000e220000000c00 */
[C---:B------:R-:W-:Y:S02]  /*1630*/  FFMA R10, R37.reuse, R20, R10 ;  /* 0x00000014250a7223 */ /* 0x040fe4000000000a */
[-C--:B------:R-:W-:Y:S02]  /*1640*/  FFMA R20, R36, R25.reuse, R9 ;  /* 0x0000001924147223 */ /* 0x080fe40000000009 */
[----:B--2---:R-:W-:Y:S02]  /*1650*/  FFMA R25, R34, R25, R24 ;  /* 0x0000001922197223 */ /* 0x004fe40000000018 */
[----:B------:R-:W-:Y:S02]  /*1660*/  FFMA R24, R36, R21, R10 ;  /* 0x0000001524187223 */ /* 0x000fe4000000000a */
[----:B------:R-:W1:Y:S01]  /*1670*/  LDS.128 R8, [R2+0x10b0] ;  /* 0x0010b00002087984 */ /* 0x000e620000000c00 */
[----:B---3--:R-:W-:-:S02]  /*1680*/  FFMA R6, R37, R28, R6 ;  /* 0x0000001c25067223 */ /* 0x008fc40000000006 */
[----:B------:R-:W-:Y:S02]  /*1690*/  FFMA R18, R33, R28, R18 ;  /* 0x0000001c21127223 */ /* 0x000fe40000000012 */
[----:B------:R-:W-:Y:S02]  /*16a0*/  FFMA R6, R36, R29, R6 ;  /* 0x0000001d24067223 */ /* 0x000fe40000000006 */
[C---:B------:R-:W-:Y:S02]  /*16b0*/  FFMA R21, R34.reuse, R21, R7 ;  /* 0x0000001522157223 */ /* 0x040fe40000000007 */
[----:B------:R-:W-:Y:S02]  /*16c0*/  FFMA R18, R34, R29, R18 ;  /* 0x0000001d22127223 */ /* 0x000fe40000000012 */
[C---:B----4-:R-:W-:Y:S01]  /*16d0*/  FFMA R28, R39.reuse, R30, R6 ;  /* 0x0000001e271c7223 */ /* 0x050fe20000000006 */
[----:B------:R-:W-:Y:S01]  /*16e0*/  LDS R29, [R45.X4+0x820] ;  /* 0x000820002d1d7984 */ /* 0x000fe20000004800 */
[----:B------:R-:W-:-:S02]  /*16f0*/  FFMA R24, R39, R22, R24 ;  /* 0x0000001627187223 */ /* 0x000fc40000000018 */
[C---:B------:R-:W-:Y:S02]  /*1700*/  FFMA R22, R35.reuse, R22, R21 ;  /* 0x0000001623167223 */ /* 0x040fe40000000015 */
[----:B------:R-:W-:Y:S02]  /*1710*/  FFMA R30, R35, R30, R18 ;  /* 0x0000001e231e7223 */ /* 0x000fe40000000012 */
[-C--:B0-----:R-:W-:Y:S02]  /*1720*/  FFMA R4, R37, R40.reuse, R4 ;  /* 0x0000002825047223 */ /* 0x081fe40000000004 */
[----:B------:R-:W-:Y:S02]  /*1730*/  FFMA R5, R33, R40, R5 ;  /* 0x0000002821057223 */ /* 0x000fe40000000005 */
[-C--:B------:R-:W-:Y:S02]  /*1740*/  FFMA R40, R36, R41.reuse, R4 ;  /* 0x0000002924287223 */ /* 0x080fe40000000004 */
[----:B------:R-:W-:-:S02]  /*1750*/  FFMA R41, R34, R41, R5 ;  /* 0x0000002922297223 */ /* 0x000fc40000000005 */
[----:B------:R-:W0:Y:S01]  /*1760*/  LDS.128 R4, [R2+0x14b0] ;  /* 0x0014b00002047984 */ /* 0x000e220000000c00 */
[----:B-1----:R-:W-:-:S03]  /*1770*/  FFMA R21, R33, R8, R16 ;  /* 0x0000000821157223 */ /* 0x002fc60000000010 */
[----:B------:R-:W1:Y:S01]  /*1780*/  LDS.128 R16, [R2+0x18b0] ;  /* 0x0018b00002107984 */ /* 0x000e620000000c00 */
[----:B------:R-:W-:Y:S02]  /*1790*/  FFMA R14, R37, R8, R14 ;  /* 0x00000008250e7223 */ /* 0x000fe4000000000e */
[-C--:B------:R-:W-:Y:S02]  /*17a0*/  FFMA R20, R39, R26.reuse, R20 ;  /* 0x0000001a27147223 */ /* 0x080fe40000000014 */
[----:B------:R-:W-:Y:S02]  /*17b0*/  FFMA R26, R35, R26, R25 ;  /* 0x0000001a231a7223 */ /* 0x000fe40000000019 */
[-C--:B------:R-:W-:Y:S02]  /*17c0*/  FFMA R8, R36, R9.reuse, R14 ;  /* 0x0000000924087223 */ /* 0x080fe4000000000e */
[----:B------:R-:W-:Y:S02]  /*17d0*/  FFMA R21, R34, R9, R21 ;  /* 0x0000000922157223 */ /* 0x000fe40000000015 */
[----:B0-----:R-:W-:-:S04]  /*17e0*/  FFMA R13, R37, R4, R13 ;  /* 0x00000004250d7223 */ /* 0x001fc8000000000d */
[----:B------:R-:W-:Y:S02]  /*17f0*/  FFMA R9, R36, R5, R13 ;  /* 0x0000000524097223 */ /* 0x000fe4000000000d */
[----:B-1----:R-:W-:Y:S02]  /*1800*/  FFMA R25, R37, R16, R12 ;  /* 0x0000001025197223 */ /* 0x002fe4000000000c */
[----:B------:R-:W0:Y:S01]  /*1810*/  LDS.128 R12, [R2+0x1cb0] ;  /* 0x001cb000020c7984 */ /* 0x000e220000000c00 */
[----:B------:R-:W-:-:S03]  /*1820*/  FFMA R46, R33, R4, R46 ;  /* 0x00000004212e7223 */ /* 0x000fc6000000002e */
[----:B------:R-:W-:Y:S01]  /*1830*/  LDS R4, [R45.X4+0x7a0] ;  /* 0x0007a0002d047984 */ /* 0x000fe20000004800 */
[----:B0-----:R-:W-:-:S03]  /*1840*/  FFMA R37, R37, R12, R32 ;  /* 0x0000000c25257223 */ /* 0x001fc60000000020 */
[----:B------:R-:W0:Y:S01]  /*1850*/  LDS R32, [R45.X4+0x780] ;  /* 0x000780002d207984 */ /* 0x000e220000004800 */
[----:B------:R-:W-:Y:S02]  /*1860*/  FFMA R38, R33, R12, R38 ;  /* 0x0000000c21267223 */ /* 0x000fe40000000026 */
[-C--:B------:R-:W-:Y:S02]  /*1870*/  FFMA R37, R36, R13.reuse, R37 ;  /* 0x0000000d24257223 */ /* 0x080fe40000000025 */
[----:B------:R-:W-:Y:S02]  /*1880*/  FFMA R38, R34, R13, R38 ;  /* 0x0000000d22267223 */ /* 0x000fe40000000026 */
[----:B------:R-:W-:Y:S02]  /*1890*/  FFMA R37, R39, R14, R37 ;  /* 0x0000000e27257223 */ /* 0x000fe40000000025 */
[----:B------:R-:W-:Y:S02]  /*18a0*/  FFMA R25, R36, R17, R25 ;  /* 0x0000001124197223 */ /* 0x000fe40000000019 */
[----:B------:R-:W-:-:S02]  /*18b0*/  FFMA R47, R33, R16, R47 ;  /* 0x00000010212f7223 */ /* 0x000fc4000000002f */
[C---:B------:R-:W-:Y:S02]  /*18c0*/  FFMA R16, R39.reuse, R10, R8 ;  /* 0x0000000a27107223 */ /* 0x040fe40000000008 */
[----:B------:R-:W-:Y:S02]  /*18d0*/  FFMA R40, R39, R42, R40 ;  /* 0x0000002a27287223 */ /* 0x000fe40000000028 */
[C---:B------:R-:W-:Y:S02]  /*18e0*/  FFMA R10, R35.reuse, R10, R21 ;  /* 0x0000000a230a7223 */ /* 0x040fe40000000015 */
[----:B------:R-:W-:Y:S02]  /*18f0*/  FFMA R42, R35, R42, R41 ;  /* 0x0000002a232a7223 */ /* 0x000fe40000000029 */
[----:B------:R-:W-:Y:S01]  /*1900*/  FFMA R5, R34, R5, R46 ;  /* 0x0000000522057223 */ /* 0x000fe2000000002e */
[----:B------:R-:W-:Y:S01]  /*1910*/  LDS R41, [R45.X4+0x800] ;  /* 0x000800002d297984 */ /* 0x000fe20000004800 */
[----:B------:R-:W-:-:S02]  /*1920*/  FFMA R21, R39, R6, R9 ;  /* 0x0000000627157223 */ /* 0x000fc40000000009 */
[----:B------:R-:W-:Y:S02]  /*1930*/  FFMA R13, R39, R18, R25 ;  /* 0x00000012270d7223 */ /* 0x000fe40000000019 */
[C---:B------:R-:W-:Y:S02]  /*1940*/  FFMA R14, R35.reuse, R14, R38 ;  /* 0x0000000e230e7223 */ /* 0x040fe40000000026 */
[----:B------:R-:W-:Y:S02]  /*1950*/  FFMA R47, R34, R17, R47 ;  /* 0x00000011222f7223 */ /* 0x000fe4000000002f */
[C---:B------:R-:W-:Y:S02]  /*1960*/  FFMA R6, R35.reuse, R6, R5 ;  /* 0x0000000623067223 */ /* 0x040fe40000000005 */
[----:B------:R-:W-:Y:S02]  /*1970*/  FFMA R18, R35, R18, R47 ;  /* 0x0000001223127223 */ /* 0x000fe4000000002f */
[----:B0-----:R-:W-:-:S02]  /*1980*/  FFMA R8, R32, R31, R28 ;  /* 0x0000001f20087223 */ /* 0x001fc4000000001c */
[C---:B------:R-:W-:Y:S02]  /*1990*/  FFMA R28, R32.reuse, R15, R37 ;  /* 0x0000000f201c7223 */ /* 0x040fe40000000025 */
[----:B------:R-:W0:Y:S01]  /*19a0*/  LDS.128 R36, [R2+0x1040] ;  /* 0x0010400002247984 */ /* 0x000e220000000c00 */
[C---:B------:R-:W-:Y:S02]  /*19b0*/  FFMA R9, R32.reuse, R23, R24 ;  /* 0x0000001720097223 */ /* 0x040fe40000000018 */
[C---:B------:R-:W-:Y:S02]  /*19c0*/  FFMA R5, R32.reuse, R27, R20 ;  /* 0x0000001b20057223 */ /* 0x040fe40000000014 */
[C---:B------:R-:W-:Y:S02]  /*19d0*/  FFMA R12, R32.reuse, R43, R40 ;  /* 0x0000002b200c7223 */ /* 0x040fe40000000028 */
[C---:B------:R-:W-:Y:S01]  /*19e0*/  FFMA R16, R32.reuse, R11, R16 ;  /* 0x0000000b20107223 */ /* 0x040fe20000000010 */
[----:B------:R-:W-:Y:S01]  /*19f0*/  LDS R40, [R45.X4+0x880] ;  /* 0x000880002d287984 */ /* 0x000fe20000004800 */
[----:B------:R-:W-:-:S02]  /*1a00*/  FFMA R25, R32, R7, R21 ;  /* 0x0000000720197223 */ /* 0x000fc40000000015 */
[----:B------:R-:W-:Y:S02]  /*1a10*/  FFMA R24, R32, R19, R13 ;  /* 0x0000001320187223 */ /* 0x000fe4000000000d */
[----:B------:R-:W1:Y:S01]  /*1a20*/  LDS.128 R32, [R2+0x1440] ;  /* 0x0014400002207984 */ /* 0x000e620000000c00 */
[----:B------:R-:W-:-:S03]  /*1a30*/  FFMA R48, R4, R23, R22 ;  /* 0x0000001704307223 */ /* 0x000fc60000000016 */
[----:B------:R-:W2:Y:S01]  /*1a40*/  LDS.128 R20, [R2+0x1840] ;  /* 0x0018400002147984 */ /* 0x000ea20000000c00 */
[C---:B------:R-:W-:Y:S02]  /*1a50*/  FFMA R13, R4.reuse, R43, R42 ;  /* 0x0000002b040d7223 */ /* 0x040fe4000000002a */
[C---:B------:R-:W-:Y:S01]  /*1a60*/  FFMA R47, R4.reuse, R27, R26 ;  /* 0x0000001b042f7223 */ /* 0x040fe2000000001a */
[----:B------:R-:W3:Y:S01]  /*1a70*/  LDS R43, [R45.X4+0x900] ;  /* 0x000900002d2b7984 */ /* 0x000ee20000004800 */
[C---:B------:R-:W-:Y:S02]  /*1a80*/  FFMA R42, R4.reuse, R15, R14 ;  /* 0x0000000f042a7223 */ /* 0x040fe4000000000e */
[C---:B------:R-:W-:Y:S02]  /*1a90*/  FFMA R46, R4.reuse, R31, R30 ;  /* 0x0000001f042e7223 */ /* 0x040fe4000000001e */
[C---:B------:R-:W-:Y:S01]  /*1aa0*/  FFMA R17, R4.reuse, R11, R10 ;  /* 0x0000000b04117223 */ /* 0x040fe2000000000a */
[----:B------:R-:W4:Y:S01]  /*1ab0*/  LDS R30, [R45.X4+0x8a0] ;  /* 0x0008a0002d1e7984 */ /* 0x000f220000004800 */
[----:B------:R-:W-:-:S02]  /*1ac0*/  FFMA R26, R4, R7, R6 ;  /* 0x00000007041a7223 */ /* 0x000fc40000000006 */
[----:B------:R-:W-:Y:S01]  /*1ad0*/  FFMA R27, R4, R19, R18 ;  /* 0x00000013041b7223 */ /* 0x000fe20000000012 */
[----:B------:R-:W-:Y:S01]  /*1ae0*/  LDS R31, [R45.X4+0x920] ;  /* 0x000920002d1f7984 */ /* 0x000fe20000004800 */
[----:B0-----:R-:W-:-:S03]  /*1af0*/  FFMA R15, R41, R36, R5 ;  /* 0x00000024290f7223 */ /* 0x001fc60000000005 */
[----:B------:R-:W0:Y:S01]  /*1b00*/  LDS.128 R4, [R2+0x1c40] ;  /* 0x001c400002047984 */ /* 0x000e220000000c00 */
[-C--:B-1----:R-:W-:Y:S02]  /*1b10*/  FFMA R9, R41, R32.reuse, R9 ;  /* 0x0000002029097223 */ /* 0x082fe40000000009 */
[----:B------:R-:W-:Y:S02]  /*1b20*/  FFMA R48, R29, R32, R48 ;  /* 0x000000201d307223 */ /* 0x000fe40000000030 */
[C---:B------:R-:W-:Y:S02]  /*1b30*/  FFMA R32, R40.reuse, R33, R9 ;  /* 0x0000002128207223 */ /* 0x040fe40000000009 */
[----:B--2---:R-:W-:Y:S02]  /*1b40*/  FFMA R14, R41, R20, R8 ;  /* 0x00000014290e7223 */ /* 0x004fe40000000008 */
[----:B------:R-:W1:Y:S01]  /*1b50*/  LDS.128 R8, [R2+0x10c0] ;  /* 0x0010c00002087984 */ /* 0x000e620000000c00 */
[----:B------:R-:W-:-:S02]  /*1b60*/  FFMA R15, R40, R37, R15 ;  /* 0x00000025280f7223 */ /* 0x000fc4000000000f */
[----:B------:R-:W-:Y:S02]  /*1b70*/  FFMA R14, R40, R21, R14 ;  /* 0x00000015280e7223 */ /* 0x000fe4000000000e */
[----:B------:R-:W-:Y:S02]  /*1b80*/  FFMA R47, R36, R29, R47 ;  /* 0x0000001d242f7223 */ /* 0x000fe4000000002f */
[----:B------:R-:W-:Y:S02]  /*1b90*/  FFMA R46, R29, R20, R46 ;  /* 0x000000141d2e7223 */ /* 0x000fe4000000002e */
[----:B---3--:R-:W-:Y:S02]  /*1ba0*/  FFMA R20, R43, R38, R15 ;  /* 0x000000262b147223 */ /* 0x008fe4000000000f */
[----:B----4-:R-:W-:Y:S02]  /*1bb0*/  FFMA R46, R30, R21, R46 ;  /* 0x000000151e2e7223 */ /* 0x010fe4000000002e */
[----:B0-----:R-:W-:-:S02]  /*1bc0*/  FFMA R12, R41, R4, R12 ;  /* 0x00000004290c7223 */ /* 0x001fc4000000000c */
[----:B------:R-:W-:Y:S02]  /*1bd0*/  FFMA R13, R29, R4, R13 ;  /* 0x000000041d0d7223 */ /* 0x000fe4000000000d */
[-C--:B------:R-:W-:Y:S02]  /*1be0*/  FFMA R36, R40, R5.reuse, R12 ;  /* 0x0000000528247223 */ /* 0x080fe4000000000c */
[----:B------:R-:W-:Y:S02]  /*1bf0*/  FFMA R5, R30, R5, R13 ;  /* 0x000000051e057223 */ /* 0x000fe4000000000d */
[C---:B------:R-:W-:Y:S02]  /*1c00*/  FFMA R4, R43.reuse, R22, R14 ;  /* 0x000000162b047223 */ /* 0x040fe4000000000e */
[----:B------:R-:W0:Y:S01]  /*1c10*/  LDS.128 R12, [R2+0x14c0] ;  /* 0x0014c000020c7984 */ /* 0x000e220000000c00 */
[-C--:B------:R-:W-:Y:S02]  /*1c20*/  FFMA R36, R43, R6.reuse, R36 ;  /* 0x000000062b247223 */ /* 0x080fe40000000024 */
[----:B------:R-:W-:-:S02]  /*1c30*/  FFMA R6, R31, R6, R5 ;  /* 0x000000061f067223 */ /* 0x000fc40000000005 */
[-C--:B-1----:R-:W-:Y:S02]  /*1c40*/  FFMA R5, R41, R8.reuse, R16 ;  /* 0x0000000829057223 */ /* 0x082fe40000000010 */
[----:B------:R-:W-:Y:S02]  /*1c50*/  FFMA R21, R29, R8, R17 ;  /* 0x000000081d157223 */ /* 0x000fe40000000011 */
[----:B------:R-:W1:Y:S01]  /*1c60*/  LDS.128 R16, [R2+0x18c0] ;  /* 0x0018c00002107984 */ /* 0x000e620000000c00 */
[----:B------:R-:W-:Y:S02]  /*1c70*/  FFMA R33, R30, R33, R48 ;  /* 0x000000211e217223 */ /* 0x000fe40000000030 */
[-C--:B------:R-:W-:Y:S02]  /*1c80*/  FFMA R32, R43, R34.reuse, R32 ;  /* 0x000000222b207223 */ /* 0x080fe40000000020 */
[----:B------:R-:W-:Y:S02]  /*1c90*/  FFMA R34, R31, R34, R33 ;  /* 0x000000221f227223 */ /* 0x000fe40000000021 */
[----:B------:R-:W-:-:S02]  /*1ca0*/  FFMA R5, R40, R9, R5 ;  /* 0x0000000928057223 */ /* 0x000fc40000000005 */
[C---:B------:R-:W-:Y:S02]  /*1cb0*/  FFMA R21, R30.reuse, R9, R21 ;  /* 0x000000091e157223 */ /* 0x040fe40000000015 */
[-C--:B0-----:R-:W-:Y:S02]  /*1cc0*/  FFMA R26, R29, R12.reuse, R26 ;  /* 0x0000000c1d1a7223 */ /* 0x081fe4000000001a */
[C---:B------:R-:W-:Y:S02]  /*1cd0*/  FFMA R8, R41.reuse, R12, R25 ;  /* 0x0000000c29087223 */ /* 0x040fe40000000019 */
[----:B------:R-:W-:Y:S01]  /*1ce0*/  FFMA R9, R30, R13, R26 ;  /* 0x0000000d1e097223 */ /* 0x000fe2000000001a */
[----:B------:R-:W-:Y:S01]  /*1cf0*/  LDS R12, [R45.X4+0x9a0] ;  /* 0x0009a0002d0c7984 */ /* 0x000fe20000004800 */
[-C--:B-1----:R-:W-:Y:S02]  /*1d00*/  FFMA R33, R41, R16.reuse, R24 ;  /* 0x0000001029217223 */ /* 0x082fe40000000018 */
[----:B------:R-:W-:-:S02]  /*1d10*/  FFMA R16, R29, R16, R27 ;  /* 0x000000101d107223 */ /* 0x000fc4000000001b */
[----:B------:R-:W0:Y:S01]  /*1d20*/  LDS.128 R24, [R2+0x1cc0] ;  /* 0x001cc00002187984 */ /* 0x000e220000000c00 */
[C---:B------:R-:W-:Y:S02]  /*1d30*/  FFMA R8, R40.reuse, R13, R8 ;  /* 0x0000000d28087223 */ /* 0x040fe40000000008 */
[C---:B------:R-:W-:Y:S02]  /*1d40*/  FFMA R33, R40.reuse, R17, R33 ;  /* 0x0000001128217223 */ /* 0x040fe40000000021 */
[-C--:B0-----:R-:W-:Y:S02]  /*1d50*/  FFMA R41, R41, R24.reuse, R28 ;  /* 0x0000001829297223 */ /* 0x081fe4000000001c */
[----:B------:R-:W0:Y:S01]  /*1d60*/  LDS R28, [R45.X4+0x980] ;  /* 0x000980002d1c7984 */ /* 0x000e220000004800 */
[----:B------:R-:W-:Y:S02]  /*1d70*/  FFMA R42, R29, R24, R42 ;  /* 0x000000181d2a7223 */ /* 0x000fe4000000002a */
[----:B------:R-:W-:-:S02]  /*1d80*/  FFMA R41, R40, R25, R41 ;  /* 0x0000001928297223 */ /* 0x000fc40000000029 */
[C---:B------:R-:W-:Y:S02]  /*1d90*/  FFMA R37, R30.reuse, R37, R47 ;  /* 0x000000251e257223 */ /* 0x040fe4000000002f */
[----:B------:R-:W-:Y:S02]  /*1da0*/  FFMA R13, R31, R10, R21 ;  /* 0x0000000a1f0d7223 */ /* 0x000fe40000000015 */
[C---:B------:R-:W-:Y:S02]  /*1db0*/  FFMA R16, R30.reuse, R17, R16 ;  /* 0x000000111e107223 */ /* 0x040fe40000000010 */
[----:B------:R-:W-:Y:S02]  /*1dc0*/  FFMA R42, R30, R25, R42 ;  /* 0x000000191e2a7223 */ /* 0x000fe4000000002a */
[C---:B------:R-:W-:Y:S02]  /*1dd0*/  FFMA R41, R43.reuse, R26, R41 ;  /* 0x0000001a2b297223 */ /* 0x040fe40000000029 */
[----:B------:R-:W-:-:S02]  /*1de0*/  FFMA R5, R43, R10, R5 ;  /* 0x0000000a2b057223 */ /* 0x000fc40000000005 */
[C---:B------:R-:W-:Y:S02]  /*1df0*/  FFMA R21, R43.reuse, R14, R8 ;  /* 0x0000000e2b157223 */ /* 0x040fe40000000008 */
[----:B------:R-:W-:Y:S02]  /*1e00*/  FFMA R33, R43, R18, R33 ;  /* 0x000000122b217223 */ /* 0x000fe40000000021 */
[C---:B------:R-:W-:Y:S02]  /*1e10*/  FFMA R14, R31.reuse, R14, R9 ;  /* 0x0000000e1f0e7223 */ /* 0x040fe40000000009 */
[C---:B------:R-:W-:Y:S02]  /*1e20*/  FFMA R18, R31.reuse, R18, R16 ;  /* 0x000000121f127223 */ /* 0x040fe40000000010 */
[C---:B------:R-:W-:Y:S02]  /*1e30*/  FFMA R38, R31.reuse, R38, R37 ;  /* 0x000000261f267223 */ /* 0x040fe40000000025 */
[C---:B------:R-:W-:Y:S01]  /*1e40*/  FFMA R22, R31.reuse, R22, R46 ;  /* 0x000000161f167223 */ /* 0x040fe2000000002e */
[----:B------:R-:W-:Y:S01]  /*1e50*/  LDS R37, [R45.X4+0xa00] ;  /* 0x000a00002d257984 */ /* 0x000fe20000004800 */
[----:B------:R-:W-:-:S02]  /*1e60*/  FFMA R26, R31, R26, R42 ;  /* 0x0000001a1f1a7223 */ /* 0x000fc4000000002a */
[----:B------:R-:W-:Y:S02]  /*1e70*/  FFMA R10, R12, R7, R6 ;  /* 0x000000070c0a7223 */ /* 0x000fe40000000006 */
[C---:B0-----:R-:W-:Y:S02]  /*1e80*/  FFMA R17, R28.reuse, R39, R20 ;  /* 0x000000271c117223 */ /* 0x041fe40000000014 */
[C---:B------:R-:W-:Y:S02]  /*1e90*/  FFMA R24, R28.reuse, R35, R32 ;  /* 0x000000231c187223 */ /* 0x040fe40000000020 */
[C---:B------:R-:W-:Y:S02]  /*1ea0*/  FFMA R16, R28.reuse, R23, R4 ;  /* 0x000000171c107223 */ /* 0x040fe40000000004 */
[C---:B------:R-:W-:Y:S02]  /*1eb0*/  FFMA R9, R28.reuse, R7, R36 ;  /* 0x000000071c097223 */ /* 0x040fe40000000024 */
[C---:B------:R-:W-:Y:S01]  /*1ec0*/  FFMA R8, R28.reuse, R11, R5 ;  /* 0x0000000b1c087223 */ /* 0x040fe20000000005 */
[----:B------:R-:W-:Y:S01]  /*1ed0*/  LDS R36, [R45.X4+0xa80] ;  /* 0x000a80002d247984 */ /* 0x000fe20000004800 */
[----:B------:R-:W-:-:S02]  /*1ee0*/  FFMA R21, R28, R15, R21 ;  /* 0x0000000f1c157223 */ /* 0x000fc40000000015 */
[C---:B------:R-:W-:Y:S01]  /*1ef0*/  FFMA R20, R28.reuse, R19, R33 ;  /* 0x000000131c147223 */ /* 0x040fe20000000021 */
[----:B------:R-:W-:Y:S01]  /*1f00*/  LDS.128 R4, [R2+0x1850] ;  /* 0x0018500002047984 */ /* 0x000fe20000000c00 */
[----:B------:R-:W-:-:S03]  /*1f10*/  FFMA R32, R28, R27, R41 ;  /* 0x0000001b1c207223 */ /* 0x000fc60000000029 */
[----:B------:R-:W0:Y:S04]  /*1f20*/  LDS.128 R28, [R2+0x1050] ;  /* 0x00105000021c7984 */ /* 0x000e280000000c00 */
[----:B------:R-:W1:Y:S04]  /*1f30*/  LDS.128 R40, [R2+0x1450] ;  /* 0x0014500002287984 */ /* 0x000e680000000c00 */
[----:B------:R-:W2:Y:S01]  /*1f40*/  LDS R33, [R45.X4+0xa20] ;  /* 0x000a20002d217984 */ /* 0x000ea20000004800 */
[C---:B------:R-:W-:Y:S02]  /*1f50*/  FFMA R46, R12.reuse, R39, R38 ;  /* 0x000000270c2e7223 */ /* 0x040fe40000000026 */
[C---:B------:R-:W-:Y:S01]  /*1f60*/  FFMA R47, R12.reuse, R35, R34 ;  /* 0x000000230c2f7223 */ /* 0x040fe20000000022 */
[----:B------:R-:W-:Y:S01]  /*1f70*/  LDS R39, [R45.X4+0xb00] ;  /* 0x000b00002d277984 */ /* 0x000fe20000004800 */
[----:B------:R-:W-:-:S02]  /*1f80*/  FFMA R25, R12, R23, R22 ;  /* 0x000000170c197223 */ /* 0x000fc40000000016 */
[C---:B------:R-:W-:Y:S01]  /*1f90*/  FFMA R11, R12.reuse, R11, R13 ;  /* 0x0000000b0c0b7223 */ /* 0x040fe2000000000d */
[----:B------:R-:W3:Y:S01]  /*1fa0*/  LDS R34, [R45.X4+0xaa0] ;  /* 0x000aa0002d227984 */ /* 0x000ee20000004800 */
[C---:B------:R-:W-:Y:S02]  /*1fb0*/  FFMA R22, R12.reuse, R15, R14 ;  /* 0x0000000f0c167223 */ /* 0x040fe4000000000e */
[C---:B------:R-:W-:Y:S01]  /*1fc0*/  FFMA R23, R12.reuse, R19, R18 ;  /* 0x000000130c177223 */ /* 0x040fe20000000012 */
[----:B------:R-:W-:Y:S01]  /*1fd0*/  LDS R35, [R45.X4+0xb20] ;  /* 0x000b20002d237984 */ /* 0x000fe20000004800 */
[----:B------:R-:W-:-:S03]  /*1fe0*/  FFMA R38, R12, R27, R26 ;  /* 0x0000001b0c267223 */ /* 0x000fc6000000001a */
[----:B------:R-:W4:Y:S01]  /*1ff0*/  LDS.128 R12, [R2+0x1c50] ;  /* 0x001c5000020c7984 */ /* 0x000f220000000c00 */
[C---:B0-----:R-:W-:Y:S02]  /*2000*/  FFMA R17, R37.reuse, R28, R17 ;  /* 0x0000001c25117223 */ /* 0x041fe40000000011 */
[C---:B-1----:R-:W-:Y:S02]  /*2010*/  FFMA R24, R37.reuse, R40, R24 ;  /* 0x0000002825187223 */ /* 0x042fe40000000018 */
[----:B------:R-:W-:Y:S02]  /*2020*/  FFMA R26, R36, R29, R17 ;  /* 0x0000001d241a7223 */ /* 0x000fe40000000011 */
[----:B--2---:R-:W-:Y:S02]  /*2030*/  FFMA R46, R28, R33, R46 ;  /* 0x000000211c2e7223 */ /* 0x004fe4000000002e */
[----:B------:R-:W-:Y:S02]  /*2040*/  FFMA R28, R36, R41, R24 ;  /* 0x00000029241c7223 */ /* 0x000fe40000000018 */
[----:B------:R-:W-:-:S02]  /*2050*/  FFMA R24, R37, R4, R16 ;  /* 0x0000000425187223 */ /* 0x000fc40000000010 */
[----:B------:R-:W0:Y:S01]  /*2060*/  LDS.128 R16, [R2+0x10d0] ;  /* 0x0010d00002107984 */ /* 0x000e220000000c00 */
[----:B------:R-:W-:Y:S02]  /*2070*/  FFMA R25, R33, R4, R25 ;  /* 0x0000000421197223 */ /* 0x000fe40000000019 */
[-C--:B------:R-:W-:Y:S02]  /*2080*/  FFMA R24, R36, R5.reuse, R24 ;  /* 0x0000000524187223 */ /* 0x080fe40000000018 */
[----:B---3--:R-:W-:Y:S02]  /*2090*/  FFMA R25, R34, R5, R25 ;  /* 0x0000000522197223 */ /* 0x008fe40000000019 */
[-C--:B----4-:R-:W-:Y:S02]  /*20a0*/  FFMA R9, R37, R12.reuse, R9 ;  /* 0x0000000c25097223 */ /* 0x090fe40000000009 */
[----:B------:R-:W-:Y:S02]  /*20b0*/  FFMA R10, R33, R12, R10 ;  /* 0x0000000c210a7223 */ /* 0x000fe4000000000a */
[----:B------:R-:W-:-:S02]  /*20c0*/  FFMA R12, R39, R6, R24 ;  /* 0x00000006270c7223 */ /* 0x000fc40000000018 */
[----:B------:R-:W-:Y:S02]  /*20d0*/  FFMA R4, R39, R30, R26 ;  /* 0x0000001e27047223 */ /* 0x000fe4000000001a */
[----:B------:R-:W-:Y:S02]  /*20e0*/  FFMA R6, R35, R6, R25 ;  /* 0x0000000623067223 */ /* 0x000fe40000000019 */
[-C--:B------:R-:W-:Y:S01]  /*20f0*/  FFMA R9, R36, R13.reuse, R9 ;  /* 0x0000000d24097223 */ /* 0x080fe20000000009 */
[----:B------:R-:W1:Y:S01]  /*2100*/  LDS.128 R24, [R2+0x14d0] ;  /* 0x0014d00002187984 */ /* 0x000e620000000c00 */
[----:B------:R-:W-:Y:S02]  /*2110*/  FFMA R10, R34, R13, R10 ;  /* 0x0000000d220a7223 */ /* 0x000fe4000000000a */
[----:B------:R-:W-:Y:S02]  /*2120*/  FFMA R47, R33, R40, R47 ;  /* 0x00000028212f7223 */ /* 0x000fe4000000002f */
[----:B------:R-:W-:-:S02]  /*2130*/  FFMA R40, R39, R14, R9 ;  /* 0x0000000e27287223 */ /* 0x000fc40000000009 */
[----:B------:R-:W-:Y:S02]  /*2140*/  FFMA R14, R35, R14, R10 ;  /* 0x0000000e230e7223 */ /* 0x000fe4000000000a */
[-C--:B0-----:R-:W-:Y:S02]  /*2150*/  FFMA R13, R37, R16.reuse, R8 ;  /* 0x00000010250d7223 */ /* 0x081fe40000000008 */
[----:B------:R-:W-:Y:S02]  /*2160*/  FFMA R16, R33, R16, R11 ;  /* 0x0000001021107223 */ /* 0x000fe4000000000b */
[----:B------:R-:W0:Y:S01]  /*2170*/  LDS.128 R8, [R2+0x18d0] ;  /* 0x0018d00002087984 */ /* 0x000e220000000c00 */
[----:B------:R-:W-:Y:S02]  /*2180*/  FFMA R29, R34, R29, R46 ;  /* 0x0000001d221d7223 */ /* 0x000fe4000000002e */
[----:B------:R-:W-:Y:S02]  /*2190*/  FFMA R13, R36, R17, R13 ;  /* 0x00000011240d7223 */ /* 0x000fe4000000000d */
[----:B------:R-:W-:-:S02]  /*21a0*/  FFMA R30, R35, R30, R29 ;  /* 0x0000001e231e7223 */ /* 0x000fc4000000001d */
[----:B------:R-:W-:Y:S02]  /*21b0*/  FFMA R17, R34, R17, R16 ;  /* 0x0000001122117223 */ /* 0x000fe40000000010 */
[-C--:B-1----:R-:W-:Y:S02]  /*21c0*/  FFMA R5, R37, R24.reuse, R21 ;  /* 0x0000001825057223 */ /* 0x082fe40000000015 */
[----:B------:R-:W-:Y:S02]  /*21d0*/  FFMA R22, R33, R24, R22 ;  /* 0x0000001821167223 */ /* 0x000fe40000000016 */
[-C--:B------:R-:W-:Y:S01]  /*21e0*/  FFMA R5, R36, R25.reuse, R5 ;  /* 0x0000001924057223 */ /* 0x080fe20000000005 */
[----:B------:R-:W1:Y:S01]  /*21f0*/  LDS R24, [R45.X4+0xb80] ;  /* 0x000b80002d187984 */ /* 0x000e620000004800 */
[----:B------:R-:W-:Y:S02]  /*2200*/  FFMA R25, R34, R25, R22 ;  /* 0x0000001922197223 */ /* 0x000fe40000000016 */
[----:B0-----:R-:W-:-:S02]  /*2210*/  FFMA R16, R37, R8, R20 ;  /* 0x0000000825107223 */ /* 0x001fc40000000014 */
[----:B------:R-:W-:Y:S02]  /*2220*/  FFMA R29, R33, R8, R23 ;  /* 0x00000008211d7223 */ /* 0x000fe40000000017 */
[----:B------:R-:W0:Y:S04]  /*2230*/  LDS.128 R20, [R2+0x1cd0] ;  /* 0x001cd00002147984 */ /* 0x000e280000000c00 */
[----:B------:R-:W2:Y:S01]  /*2240*/  LDS R8, [R45.X4+0xba0] ;  /* 0x000ba0002d087984 */ /* 0x000ea20000004800 */
[----:B------:R-:W-:Y:S02]  /*2250*/  FFMA R16, R36, R9, R16 ;  /* 0x0000000924107223 */ /* 0x000fe40000000010 */
[C---:B------:R-:W-:Y:S02]  /*2260*/  FFMA R41, R34.reuse, R41, R47 ;  /* 0x0000002922297223 */ /* 0x040fe4000000002f */
[----:B------:R-:W-:-:S02]  /*2270*/  FFMA R29, R34, R9, R29 ;  /* 0x00000009221d7223 */ /* 0x000fc4000000001d */
[C---:B------:R-:W-:Y:S02]  /*2280*/  FFMA R5, R39.reuse, R26, R5 ;  /* 0x0000001a27057223 */ /* 0x040fe40000000005 */
[C---:B------:R-:W-:Y:S02]  /*2290*/  FFMA R28, R39.reuse, R42, R28 ;  /* 0x0000002a271c7223 */ /* 0x040fe4000000001c */
[----:B------:R-:W-:Y:S02]  /*22a0*/  FFMA R13, R39, R18, R13 ;  /* 0x00000012270d7223 */ /* 0x000fe4000000000d */
[C---:B------:R-:W-:Y:S02]  /*22b0*/  FFMA R42, R35.reuse, R42, R41 ;  /* 0x0000002a232a7223 */ /* 0x040fe40000000029 */
[C---:B------:R-:W-:Y:S01]  /*22c0*/  FFMA R18, R35.reuse, R18, R17 ;  /* 0x0000001223127223 */ /* 0x040fe20000000011 */
[----:B------:R-:W-:Y:S01]  /*22d0*/  LDS R41, [R45.X4+0xc00] ;  /* 0x000c00002d297984 */ /* 0x000fe20000004800 */
[----:B------:R-:W-:-:S02]  /*22e0*/  FFMA R26, R35, R26, R25 ;  /* 0x0000001a231a7223 */ /* 0x000fc40000000019 */
[----:B-1----:R-:W-:Y:S02]  /*22f0*/  FFMA R9, R24, R31, R4 ;  /* 0x0000001f18097223 */ /* 0x002fe40000000004 */
[-C--:B0-----:R-:W-:Y:S02]  /*2300*/  FFMA R32, R37, R20.reuse, R32 ;  /* 0x0000001425207223 */ /* 0x081fe40000000020 */
[----:B------:R-:W-:Y:S02]  /*2310*/  FFMA R38, R33, R20, R38 ;  /* 0x0000001421267223 */ /* 0x000fe40000000026 */
[-C--:B------:R-:W-:Y:S02]  /*2320*/  FFMA R32, R36, R21.reuse, R32 ;  /* 0x0000001524207223 */ /* 0x080fe40000000020 */
[----:B------:R-:W-:Y:S01]  /*2330*/  FFMA R38, R34, R21, R38 ;  /* 0x0000001522267223 */ /* 0x000fe20000000026 */
[----:B------:R-:W-:Y:S01]  /*2340*/  LDS R36, [R45.X4+0xca0] ;  /* 0x000ca0002d247984 */ /* 0x000fe20000004800 */
[----:B------:R-:W-:-:S02]  /*2350*/  FFMA R32, R39, R22, R32 ;  /* 0x0000001627207223 */ /* 0x000fc40000000020 */
[-C--:B------:R-:W-:Y:S02]  /*2360*/  FFMA R21, R39, R10.reuse, R16 ;  /* 0x0000000a27157223 */ /* 0x080fe40000000010 */
[C---:B------:R-:W-:Y:S01]  /*2370*/  FFMA R10, R35.reuse, R10, R29 ;  /* 0x0000000a230a7223 */ /* 0x040fe2000000001d */
[----:B------:R-:W-:Y:S01]  /*2380*/  LDS R39, [R45.X4+0xc20] ;  /* 0x000c20002d277984 */ /* 0x000fe20000004800 */
[----:B------:R-:W-:Y:S02]  /*2390*/  FFMA R35, R35, R22, R38 ;  /* 0x0000001623237223 */ /* 0x000fe40000000026 */
[C---:B------:R-:W-:Y:S01]  /*23a0*/  FFMA R22, R24.reuse, R7, R12 ;  /* 0x0000000718167223 */ /* 0x040fe2000000000c */
[----:B------:R-:W-:Y:S01]  /*23b0*/  LDS R38, [R45.X4+0xc80] ;  /* 0x000c80002d267984 */ /* 0x000fe20000004800 */
[C---:B------:R-:W-:Y:S02]  /*23c0*/  FFMA R16, R24.reuse, R27, R5 ;  /* 0x0000001b18107223 */ /* 0x040fe40000000005 */
[----:B------:R-:W-:-:S02]  /*23d0*/  FFMA R37, R24, R23, R32 ;  /* 0x0000001718257223 */ /* 0x000fc40000000020 */
[----:B--2---:R-:W-:Y:S02]  /*23e0*/  FFMA R33, R8, R7, R6 ;  /* 0x0000000708217223 */ /* 0x004fe40000000006 */
[----:B------:R-:W-:Y:S01]  /*23f0*/  FFMA R20, R24, R43, R28 ;  /* 0x0000002b18147223 */ /* 0x000fe2000000001c */
[----:B------:R-:W0:Y:S01]  /*2400*/  LDS.128 R4, [R2+0x1060] ;  /* 0x0010600002047984 */ /* 0x000e220000000c00 */
[----:B------:R-:W-:-:S03]  /*2410*/  FFMA R32, R8, R31, R30 ;  /* 0x0000001f08207223 */ /* 0x000fc6000000001e */
[----:B------:R-:W1:Y:S01]  /*2420*/  LDS.128 R28, [R2+0x1460] ;  /* 0x00146000021c7984 */ /* 0x000e620000000c00 */
[C---:B------:R-:W-:Y:S02]  /*2430*/  FFMA R40, R24.reuse, R15, R40 ;  /* 0x0000000f18287223 */ /* 0x040fe40000000028 */
[----:B------:R-:W-:Y:S02]  /*2440*/  FFMA R17, R24, R19, R13 ;  /* 0x0000001318117223 */ /* 0x000fe4000000000d */
[C---:B------:R-:W-:Y:S02]  /*2450*/  FFMA R46, R8.reuse, R15, R14 ;  /* 0x0000000f082e7223 */ /* 0x040fe4000000000e */
[----:B------:R-:W2:Y:S01]  /*2460*/  LDS.128 R12, [R2+0x1860] ;  /* 0x00186000020c7984 */ /* 0x000ea20000000c00 */
[C---:B------:R-:W-:Y:S02]  /*2470*/  FFMA R34, R8.reuse, R43, R42 ;  /* 0x0000002b08227223 */ /* 0x040fe4000000002a */
[----:B------:R-:W-:-:S02]  /*2480*/  FFMA R18, R8, R19, R18 ;  /* 0x0000001308127223 */ /* 0x000fc40000000012 */
[----:B------:R-:W-:Y:S02]  /*2490*/  FFMA R21, R24, R11, R21 ;  /* 0x0000000b18157223 */ /* 0x000fe40000000015 */
[C---:B------:R-:W-:Y:S02]  /*24a0*/  FFMA R19, R8.reuse, R27, R26 ;  /* 0x0000001b08137223 */ /* 0x040fe4000000001a */
[C---:B------:R-:W-:Y:S01]  /*24b0*/  FFMA R42, R8.reuse, R23, R35 ;  /* 0x00000017082a7223 */ /* 0x040fe20000000023 */
[----:B------:R-:W3:Y:S01]  /*24c0*/  LDS.128 R24, [R2+0x1c60] ;  /* 0x001c600002187984 */ /* 0x000ee20000000c00 */
[----:B------:R-:W-:Y:S02]  /*24d0*/  FFMA R43, R8, R11, R10 ;  /* 0x0000000b082b7223 */ /* 0x000fe4000000000a */
[----:B0-----:R-:W-:Y:S02]  /*24e0*/  FFMA R9, R41, R4, R9 ;  /* 0x0000000429097223 */ /* 0x001fe40000000009 */
[----:B------:R-:W-:-:S02]  /*24f0*/  FFMA R32, R4, R39, R32 ;  /* 0x0000002704207223 */ /* 0x000fc40000000020 */
[-C--:B-1----:R-:W-:Y:S02]  /*2500*/  FFMA R20, R41, R28.reuse, R20 ;  /* 0x0000001c29147223 */ /* 0x082fe40000000014 */
[----:B------:R-:W-:Y:S02]  /*2510*/  FFMA R34, R39, R28, R34 ;  /* 0x0000001c27227223 */ /* 0x000fe40000000022 */
[-C--:B------:R-:W-:Y:S02]  /*2520*/  FFMA R47, R38, R5.reuse, R9 ;  /* 0x00000005262f7223 */ /* 0x080fe40000000009 */
[----:B------:R-:W-:Y:S01]  /*2530*/  FFMA R49, R36, R5, R32 ;  /* 0x0000000524317223 */ /* 0x000fe20000000020 */
[----:B------:R-:W-:Y:S01]  /*2540*/  LDS.128 R8, [R2+0x14e0] ;  /* 0x0014e00002087984 */ /* 0x000fe20000000c00 */
[----:B------:R-:W-:Y:S02]  /*2550*/  FFMA R5, R38, R29, R20 ;  /* 0x0000001d26057223 */ /* 0x000fe40000000014 */
[----:B--2---:R-:W-:-:S02]  /*2560*/  FFMA R22, R41, R12, R22 ;  /* 0x0000000c29167223 */ /* 0x004fc40000000016 */
[----:B------:R-:W-:Y:S02]  /*2570*/  FFMA R29, R36, R29, R34 ;  /* 0x0000001d241d7223 */ /* 0x000fe40000000022 */
[----:B------:R-:W-:Y:S02]  /*2580*/  FFMA R12, R39, R12, R33 ;  /* 0x0000000c270c7223 */ /* 0x000fe40000000021 */
[----:B------:R-:W0:Y:S01]  /*2590*/  LDS.128 R32, [R2+0x10e0] ;  /* 0x0010e00002207984 */ /* 0x000e220000000c00 */
[-C--:B---3--:R-:W-:Y:S02]  /*25a0*/  FFMA R40, R41, R24.reuse, R40 ;  /* 0x0000001829287223 */ /* 0x088fe40000000028 */
[----:B------:R-:W-:Y:S02]  /*25b0*/  FFMA R4, R39, R24, R46 ;  /* 0x0000001827047223 */ /* 0x000fe4000000002e */
[-C--:B------:R-:W-:Y:S02]  /*25c0*/  FFMA R53, R38, R25.reuse, R40 ;  /* 0x0000001926357223 */ /* 0x080fe40000000028 */
[----:B------:R-:W-:-:S02]  /*25d0*/  FFMA R4, R36, R25, R4 ;  /* 0x0000001924047223 */ /* 0x000fc40000000004 */
[-C--:B0-----:R-:W-:Y:S02]  /*25e0*/  FFMA R17, R41, R32.reuse, R17 ;  /* 0x0000002029117223 */ /* 0x081fe40000000011 */
[----:B------:R-:W-:Y:S02]  /*25f0*/  FFMA R18, R39, R32, R18 ;  /* 0x0000002027127223 */ /* 0x000fe40000000012 */
[-C--:B------:R-:W-:Y:S02]  /*2600*/  FFMA R25, R38, R33.reuse, R17 ;  /* 0x0000002126197223 */ /* 0x080fe40000000011 */
[-C--:B------:R-:W-:Y:S02]  /*2610*/  FFMA R32, R41, R8.reuse, R16 ;  /* 0x0000000829207223 */ /* 0x080fe40000000010 */
[----:B------:R-:W-:Y:S02]  /*2620*/  FFMA R33, R36, R33, R18 ;  /* 0x0000002124217223 */ /* 0x000fe40000000012 */
[----:B------:R-:W-:-:S02]  /*2630*/  FFMA R8, R39, R8, R19 ;  /* 0x0000000827087223 */ /* 0x000fc40000000013 */
[----:B------:R-:W0:Y:S01]  /*2640*/  LDS.128 R16, [R2+0x18e0] ;  /* 0x0018e00002107984 */ /* 0x000e220000000c00 */
[C---:B------:R-:W-:Y:S02]  /*2650*/  FFMA R51, R38.reuse, R13, R22 ;  /* 0x0000000d26337223 */ /* 0x040fe40000000016 */
[-C--:B0-----:R-:W-:Y:S02]  /*2660*/  FFMA R21, R41, R16.reuse, R21 ;  /* 0x0000001029157223 */ /* 0x081fe40000000015 */
[----:B------:R-:W-:Y:S02]  /*2670*/  FFMA R16, R39, R16, R43 ;  /* 0x0000001027107223 */ /* 0x000fe4000000002b */
[C---:B------:R-:W-:Y:S02]  /*2680*/  FFMA R43, R38.reuse, R17, R21 ;  /* 0x00000011262b7223 */ /* 0x040fe40000000015 */
[----:B------:R-:W0:Y:S01]  /*2690*/  LDS.128 R20, [R2+0x1ce0] ;  /* 0x001ce00002147984 */ /* 0x000e220000000c00 */
[----:B------:R-:W-:-:S02]  /*26a0*/  FFMA R32, R38, R9, R32 ;  /* 0x0000000926207223 */ /* 0x000fc40000000020 */
[----:B------:R-:W-:Y:S02]  /*26b0*/  FFMA R9, R36, R9, R8 ;  /* 0x0000000924097223 */ /* 0x000fe40000000008 */
[----:B------:R-:W-:Y:S01]  /*26c0*/  LDS R8, [R45.X4+0xd80] ;  /* 0x000d80002d087984 */ /* 0x000fe20000004800 */
[----:B0-----:R-:W-:-:S03]  /*26d0*/  FFMA R41, R41, R20, R37 ;  /* 0x0000001429297223 */ /* 0x001fc60000000025 */
[----:B------:R-:W0:Y:S01]  /*26e0*/  LDS R37, [R45.X4+0xd00] ;  /* 0x000d00002d257984 */ /* 0x000e220000004800 */
[----:B------:R-:W-:-:S03]  /*26f0*/  FFMA R42, R39, R20, R42 ;  /* 0x00000014272a7223 */ /* 0x000fc6000000002a */
[----:B------:R-:W1:Y:S04]  /*2700*/  LDS R39, [R45.X4+0xd20] ;  /* 0x000d20002d277984 */ /* 0x000e680000004800 */
[----:B------:R-:W2:Y:S01]  /*2710*/  LDS R20, [R45.X4+0xda0] ;  /* 0x000da0002d147984 */ /* 0x000ea20000004800 */
[----:B------:R-:W-:Y:S02]  /*2720*/  FFMA R38, R38, R21, R41 ;  /* 0x0000001526267223 */ /* 0x000fe40000000029 */
[C---:B------:R-:W-:Y:S02]  /*2730*/  FFMA R17, R36.reuse, R17, R16 ;  /* 0x0000001124117223 */ /* 0x040fe40000000010 */
[C---:B------:R-:W-:Y:S02]  /*2740*/  FFMA R13, R36.reuse, R13, R12 ;  /* 0x0000000d240d7223 */ /* 0x040fe4000000000c */
[----:B------:R-:W-:-:S02]  /*2750*/  FFMA R36, R36, R21, R42 ;  /* 0x0000001524247223 */ /* 0x000fc4000000002a */
[C---:B0-----:R-:W-:Y:S02]  /*2760*/  FFMA R40, R37.reuse, R30, R5 ;  /* 0x0000001e25287223 */ /* 0x041fe40000000005 */
[C---:B------:R-:W-:Y:S02]  /*2770*/  FFMA R16, R37.reuse, R34, R25 ;  /* 0x0000002225107223 */ /* 0x040fe40000000019 */
[C---:B------:R-:W-:Y:S02]  /*2780*/  FFMA R24, R37.reuse, R6, R47 ;  /* 0x0000000625187223 */ /* 0x040fe4000000002f */
[C---:B------:R-:W-:Y:S02]  /*2790*/  FFMA R51, R37.reuse, R14, R51 ;  /* 0x0000000e25337223 */ /* 0x040fe40000000033 */
[C---:B------:R-:W-:Y:S02]  /*27a0*/  FFMA R28, R37.reuse, R26, R53 ;  /* 0x0000001a251c7223 */ /* 0x040fe40000000035 */
[----:B------:R-:W-:-:S02]  /*27b0*/  FFMA R32, R37, R10, R32 ;  /* 0x0000000a25207223 */ /* 0x000fc40000000020 */
[C---:B------:R-:W-:Y:S02]  /*27c0*/  FFMA R25, R37.reuse, R18, R43 ;  /* 0x0000001225197223 */ /* 0x040fe4000000002b */
[----:B------:R-:W-:Y:S02]  /*27d0*/  FFMA R5, R37, R22, R38 ;  /* 0x0000001625057223 */ /* 0x000fe40000000026 */
[C---:B-1----:R-:W-:Y:S01]  /*27e0*/  FFMA R49, R39.reuse, R6, R49 ;  /* 0x0000000627317223 */ /* 0x042fe20000000031 */
[----:B------:R-:W-:Y:S01]  /*27f0*/  LDS R37, [R45.X4+0xf00] ;  /* 0x000f00002d257984 */ /* 0x000fe20000004800 */
[C---:B------:R-:W-:Y:S02]  /*2800*/  FFMA R12, R39.reuse, R26, R4 ;  /* 0x0000001a270c7223 */ /* 0x040fe40000000004 */
[C---:B------:R-:W-:Y:S01]  /*2810*/  FFMA R41, R39.reuse, R30, R29 ;  /* 0x0000001e27297223 */ /* 0x040fe2000000001d */
[----:B------:R-:W-:Y:S01]  /*2820*/  LDS R38, [R45.X4+0xfa0] ;  /* 0x000fa0002d267984 */ /* 0x000fe20000004800 */
[----:B------:R-:W-:-:S02]  /*2830*/  FFMA R26, R39, R10, R9 ;  /* 0x0000000a271a7223 */ /* 0x000fc40000000009 */
[C---:B------:R-:W-:Y:S02]  /*2840*/  FFMA R24, R8.reuse, R7, R24 ;  /* 0x0000000708187223 */ /* 0x040fe40000000018 */
[C---:B------:R-:W-:Y:S02]  /*2850*/  FFMA R40, R8.reuse, R31, R40 ;  /* 0x0000001f08287223 */ /* 0x040fe40000000028 */
[C---:B------:R-:W-:Y:S02]  /*2860*/  FFMA R29, R8.reuse, R15, R51 ;  /* 0x0000000f081d7223 */ /* 0x040fe40000000033 */
[C---:B------:R-:W-:Y:S02]  /*2870*/  FFMA R28, R8.reuse, R27, R28 ;  /* 0x0000001b081c7223 */ /* 0x040fe4000000001c */
[C---:B------:R-:W-:Y:S02]  /*2880*/  FFMA R16, R8.reuse, R35, R16 ;  /* 0x0000002308107223 */ /* 0x040fe40000000010 */
[----:B------:R-:W-:-:S02]  /*2890*/  FFMA R10, R8, R11, R32 ;  /* 0x0000000b080a7223 */ /* 0x000fc40000000020 */
[C---:B------:R-:W-:Y:S01]  /*28a0*/  FFMA R9, R8.reuse, R19, R25 ;  /* 0x0000001308097223 */ /* 0x040fe20000000019 */
[----:B------:R-:W-:Y:S01]  /*28b0*/  LDS R32, [R45.X4+0xe80] ;  /* 0x000e80002d207984 */ /* 0x000fe20000004800 */
[C---:B------:R-:W-:Y:S02]  /*28c0*/  FFMA R34, R39.reuse, R34, R33 ;  /* 0x0000002227227223 */ /* 0x040fe40000000021 */
[----:B------:R-:W-:Y:S01]  /*28d0*/  FFMA R21, R39, R18, R17 ;  /* 0x0000001227157223 */ /* 0x000fe20000000011 */
[----:B------:R-:W-:Y:S01]  /*28e0*/  LDS R33, [R45.X4+0xe00] ;  /* 0x000e00002d217984 */ /* 0x000fe20000004800 */
[----:B------:R-:W-:Y:S02]  /*28f0*/  FFMA R8, R8, R23, R5 ;  /* 0x0000001708087223 */ /* 0x000fe40000000005 */
[C---:B--2---:R-:W-:Y:S01]  /*2900*/  FFMA R25, R20.reuse, R7, R49 ;  /* 0x0000000714197223 */ /* 0x044fe20000000031 */
[----:B------:R-:W-:Y:S04]  /*2910*/  LDS R17, [R45.X4+0xe20] ;  /* 0x000e20002d117984 */ /* 0x000fe80000004800 */
[----:B------:R-:W0:Y:S04]  /*2920*/  LDS.128 R4, [R2+0x1070] ;  /* 0x0010700002047984 */ /* 0x000e280000000c00 */
[----:B------:R-:W1:Y:S01]  /*2930*/  LDS R18, [R45.X4+0xea0] ;  /* 0x000ea0002d127984 */ /* 0x000e620000004800 */
[----:B------:R-:W-:-:S02]  /*2940*/  FFMA R41, R20, R31, R41 ;  /* 0x0000001f14297223 */ /* 0x000fc40000000029 */
[----:B------:R-:W-:Y:S01]  /*2950*/  FFMA R31, R20, R27, R12 ;  /* 0x0000001b141f7223 */ /* 0x000fe2000000000c */
[----:B------:R-:W-:Y:S01]  /*2960*/  LOP3.LUT R27, R3, 0x7, RZ, 0xc0, !PT ;  /* 0x00000007031b7812 */ /* 0x000fe200078ec0ff */
[C---:B------:R-:W-:Y:S02]  /*2970*/  FFMA R13, R39.reuse, R14, R13 ;  /* 0x0000000e270d7223 */ /* 0x040fe4000000000d */
[----:B------:R-:W-:Y:S01]  /*2980*/  FFMA R39, R39, R22, R36 ;  /* 0x0000001627277223 */ /* 0x000fe20000000024 */
[----:B------:R-:W-:Y:S01]  /*2990*/  MOV R22, UR10 ;  /* 0x0000000a00167c02 */ /* 0x000fe20008000f00 */
[----:B------:R-:W-:Y:S01]  /*29a0*/  IMAD R27, R44, 0x6200, R27 ;  /* 0x000062002c1b7824 */ /* 0x000fe200078e021b */
[----:B------:R-:W-:Y:S01]  /*29b0*/  LDS R36, [R45.X4+0xf80] ;  /* 0x000f80002d247984 */ /* 0x000fe20000004800 */
[----:B------:R-:W-:Y:S02]  /*29c0*/  FFMA R30, R20, R15, R13 ;  /* 0x0000000f141e7223 */ /* 0x000fe4000000000d */
[----:B------:R-:W-:Y:S01]  /*29d0*/  IMAD R27, R22, 0x62000, R27 ;  /* 0x00062000161b7824 */ /* 0x000fe200078e021b */
[----:B------:R-:W2:Y:S01]  /*29e0*/  LDS.128 R12, [R2+0x1470] ;  /* 0x00147000020c7984 */ /* 0x000ea20000000c00 */
[----:B------:R-:W-:Y:S01]  /*29f0*/  MOV R22, UR6 ;  /* 0x0000000600167c02 */ /* 0x000fe20008000f00 */
[----:B------:R-:W-:-:S02]  /*2a00*/  FFMA R34, R20, R35, R34 ;  /* 0x0000002314227223 */ /* 0x000fc40000000022 */
[----:B------:R-:W3:Y:S01]  /*2a10*/  LDS R35, [R45.X4+0xf20] ;  /* 0x000f20002d237984 */ /* 0x000ee20000004800 */
[----:B------:R-:W-:Y:S02]  /*2a20*/  LEA R27, R22, R27, 0x4 ;  /* 0x0000001b161b7211 */ /* 0x000fe400078e20ff */
[----:B------:R-:W-:Y:S01]  /*2a30*/  MOV R22, UR4 ;  /* 0x0000000400167c02 */ /* 0x000fe20008000f00 */
[C---:B------:R-:W-:Y:S01]  /*2a40*/  FFMA R11, R20.reuse, R11, R26 ;  /* 0x0000000b140b7223 */ /* 0x040fe2000000001a */
[----:B------:R-:W-:Y:S01]  /*2a50*/  LOP3.LUT R3, R3, 0x8, RZ, 0xc0, !PT ;  /* 0x0000000803037812 */ /* 0x000fe200078ec0ff */
[----:B------:R-:W-:Y:S02]  /*2a60*/  FFMA R19, R20, R19, R21 ;  /* 0x0000001314137223 */ /* 0x000fe40000000015 */
[----:B------:R-:W-:Y:S02]  /*2a70*/  IMAD R26, R22, 0xe0, R27 ;  /* 0x000000e0161a7824 */ /* 0x000fe400078e021b */
[----:B------:R-:W-:Y:S01]  /*2a80*/  FFMA R39, R20, R23, R39 ;  /* 0x0000001714277223 */ /* 0x000fe20000000027 */
[----:B------:R-:W-:Y:S01]  /*2a90*/  SHF.R.U32.HI R3, RZ, 0x3, R3 ;  /* 0x00000003ff037819 */ /* 0x000fe20000011603 */
[----:B------:R-:W4:Y:S01]  /*2aa0*/  LDS.128 R20, [R2+0x1870] ;  /* 0x0018700002147984 */ /* 0x000f220000000c00 */
[----:B0-----:R-:W-:-:S02]  /*2ab0*/  FFMA R24, R33, R4, R24 ;  /* 0x0000000421187223 */ /* 0x001fc40000000018 */
[----:B------:R-:W-:Y:S02]  /*2ac0*/  FFMA R25, R4, R17, R25 ;  /* 0x0000001104197223 */ /* 0x000fe40000000019 */
[-C--:B------:R-:W-:Y:S02]  /*2ad0*/  FFMA R4, R32, R5.reuse, R24 ;  /* 0x0000000520047223 */ /* 0x080fe40000000018 */
[----:B------:R-:W-:Y:S02]  /*2ae0*/  IMAD R3, R3, 0x70, R26 ;  /* 0x0000007003037824 */ /* 0x000fe400078e021a */
[----:B-1----:R-:W-:Y:S02]  /*2af0*/  FFMA R5, R18, R5, R25 ;  /* 0x0000000512057223 */ /* 0x002fe40000000019 */
[----:B------:R-:W0:Y:S01]  /*2b00*/  LDS.128 R24, [R2+0x1c70] ;  /* 0x001c700002187984 */ /* 0x000e220000000c00 */
[----:B------:R-:W-:Y:S02]  /*2b10*/  FFMA R4, R37, R6, R4 ;  /* 0x0000000625047223 */ /* 0x000fe40000000004 */
[----:B--2---:R-:W-:-:S02]  /*2b20*/  FFMA R40, R33, R12, R40 ;  /* 0x0000000c21287223 */ /* 0x004fc40000000028 */
[----:B------:R-:W-:Y:S02]  /*2b30*/  FFMA R41, R17, R12, R41 ;  /* 0x0000000c11297223 */ /* 0x000fe40000000029 */
[----:B---3--:R-:W-:Y:S02]  /*2b40*/  FFMA R6, R35, R6, R5 ;  /* 0x0000000623067223 */ /* 0x008fe40000000005 */
[----:B------:R-:W-:Y:S02]  /*2b50*/  FFMA R5, R36, R7, R4 ;  /* 0x0000000724057223 */ /* 0x000fe40000000004 */
[-C--:B------:R-:W-:Y:S02]  /*2b60*/  FFMA R4, R32, R13.reuse, R40 ;  /* 0x0000000d20047223 */ /* 0x080fe40000000028 */
[----:B------:R-:W-:Y:S02]  /*2b70*/  FFMA R13, R18, R13, R41 ;  /* 0x0000000d120d7223 */ /* 0x000fe40000000029 */
[----:B------:R-:W-:-:S04]  /*2b80*/  IMAD.WIDE R40, R3, R0, c[0x0][0x170] ;  /* 0x00005c0003287625 */ /* 0x000fc800078e0200 */
[-C--:B------:R-:W-:Y:S02]  /*2b90*/  FFMA R0, R37, R14.reuse, R4 ;  /* 0x0000000e25007223 */ /* 0x080fe40000000004 */
[----:B------:R-:W-:Y:S02]  /*2ba0*/  FFMA R3, R35, R14, R13 ;  /* 0x0000000e23037223 */ /* 0x000fe4000000000d */
[-C--:B----4-:R-:W-:Y:S02]  /*2bb0*/  FFMA R29, R33, R20.reuse, R29 ;  /* 0x00000014211d7223 */ /* 0x090fe4000000001d */
[----:B------:R-:W-:Y:S02]  /*2bc0*/  FFMA R30, R17, R20, R30 ;  /* 0x00000014111e7223 */ /* 0x000fe4000000001e */
[-C--:B------:R-:W-:Y:S02]  /*2bd0*/  FFMA R0, R36, R15.reuse, R0 ;  /* 0x0000000f24007223 */ /* 0x080fe40000000000 */
[----:B------:R-:W-:-:S02]  /*2be0*/  FFMA R3, R38, R15, R3 ;  /* 0x0000000f26037223 */ /* 0x000fc40000000003 */
[-C--:B------:R-:W-:Y:S02]  /*2bf0*/  FFMA R29, R32, R21.reuse, R29 ;  /* 0x00000015201d7223 */ /* 0x080fe4000000001d */
[----:B------:R-:W-:Y:S01]  /*2c00*/  FFMA R30, R18, R21, R30 ;  /* 0x00000015121e7223 */ /* 0x000fe2000000001e */
[----:B------:R-:W-:Y:S01]  /*2c10*/  FMNMX R43, RZ, R5, !PT ;  /* 0x00000005ff2b7209 */ /* 0x000fe20007800000 */
[----:B------:R-:W-:Y:S01]  /*2c20*/  FFMA R12, R38, R7, R6 ;  /* 0x00000007260c7223 */ /* 0x000fe20000000006 */
[----:B------:R-:W-:Y:S01]  /*2c30*/  FMNMX R47, RZ, R0, !PT ;  /* 0x00000000ff2f7209 */ /* 0x000fe20007800000 */
[----:B------:R-:W1:Y:S01]  /*2c40*/  LDS.128 R4, [R2+0x10f0] ;  /* 0x0010f00002047984 */ /* 0x000e620000000c00 */
[----:B------:R-:W-:Y:S01]  /*2c50*/  FMNMX R49, RZ, R3, !PT ;  /* 0x00000003ff317209 */ /* 0x000fe20007800000 */
[-C--:B0-----:R-:W-:Y:S02]  /*2c60*/  FFMA R28, R33, R24.reuse, R28 ;  /* 0x00000018211c7223 */ /* 0x081fe4000000001c */
[----:B------:R-:W-:-:S02]  /*2c70*/  FFMA R31, R17, R24, R31 ;  /* 0x00000018111f7223 */ /* 0x000fc4000000001f */
[-C--:B------:R-:W-:Y:S02]  /*2c80*/  FFMA R0, R37, R22.reuse, R29 ;  /* 0x0000001625007223 */ /* 0x080fe4000000001d */
[----:B------:R-:W-:Y:S01]  /*2c90*/  FFMA R3, R35, R22, R30 ;  /* 0x0000001623037223 */ /* 0x000fe2000000001e */
[----:B------:R-:W-:Y:S01]  /*2ca0*/  FMNMX R45, RZ, R12, !PT ;  /* 0x0000000cff2d7209 */ /* 0x000fe20007800000 */
[----:B------:R-:W-:Y:S01]  /*2cb0*/  FFMA R24, R32, R25, R28 ;  /* 0x0000001920187223 */ /* 0x000fe2000000001c */
[----:B------:R-:W0:Y:S01]  /*2cc0*/  LDS.128 R12, [R2+0x14f0] ;  /* 0x0014f000020c7984 */ /* 0x000e220000000c00 */
[-C--:B------:R-:W-:Y:S02]  /*2cd0*/  FFMA R0, R36, R23.reuse, R0 ;  /* 0x0000001724007223 */ /* 0x080fe40000000000 */
[----:B------:R-:W-:Y:S02]  /*2ce0*/  FFMA R3, R38, R23, R3 ;  /* 0x0000001726037223 */ /* 0x000fe40000000003 */
[----:B------:R-:W-:Y:S01]  /*2cf0*/  FFMA R25, R18, R25, R31 ;  /* 0x0000001912197223 */ /* 0x000fe2000000001f */
[----:B------:R-:W2:Y:S04]  /*2d00*/  LDS.128 R20, [R2+0x18f0] ;  /* 0x0018f00002147984 */ /* 0x000ea80000000c00 */
[----:B------:R-:W3:Y:S01]  /*2d10*/  LDS.128 R28, [R2+0x1cf0] ;  /* 0x001cf000021c7984 */ /* 0x000ee20000000c00 */
[----:B------:R-:W-:Y:S01]  /*2d20*/  FMNMX R3, RZ, R3, !PT ;  /* 0x00000003ff037209 */ /* 0x000fe20007800000 */
[----:B------:R-:W-:-:S02]  /*2d30*/  FFMA R24, R37, R26, R24 ;  /* 0x0000001a25187223 */ /* 0x000fc40000000018 */
[----:B------:R-:W-:Y:S02]  /*2d40*/  FFMA R25, R35, R26, R25 ;  /* 0x0000001a23197223 */ /* 0x000fe40000000019 */
[-C--:B-1----:R-:W-:Y:S02]  /*2d50*/  FFMA R16, R33, R4.reuse, R16 ;  /* 0x0000000421107223 */ /* 0x082fe40000000010 */
[----:B------:R-:W-:Y:S02]  /*2d60*/  FFMA R34, R17, R4, R34 ;  /* 0x0000000411227223 */ /* 0x000fe40000000022 */
[-C--:B------:R-:W-:Y:S02]  /*2d70*/  FFMA R16, R32, R5.reuse, R16 ;  /* 0x0000000520107223 */ /* 0x080fe40000000010 */
[----:B------:R-:W-:Y:S02]  /*2d80*/  FFMA R34, R18, R5, R34 ;  /* 0x0000000512227223 */ /* 0x000fe40000000022 */
[----:B------:R-:W-:-:S02]  /*2d90*/  FFMA R16, R37, R6, R16 ;  /* 0x0000000625107223 */ /* 0x000fc40000000010 */
[-C--:B0-----:R-:W-:Y:S02]  /*2da0*/  FFMA R10, R33, R12.reuse, R10 ;  /* 0x0000000c210a7223 */ /* 0x081fe4000000000a */
[----:B------:R-:W-:Y:S02]  /*2db0*/  FFMA R11, R17, R12, R11 ;  /* 0x0000000c110b7223 */ /* 0x000fe4000000000b */
[-C--:B--2---:R-:W-:Y:S02]  /*2dc0*/  FFMA R9, R33, R20.reuse, R9 ;  /* 0x0000001421097223 */ /* 0x084fe40000000009 */
[----:B------:R-:W-:Y:S02]  /*2dd0*/  FFMA R19, R17, R20, R19 ;  /* 0x0000001411137223 */ /* 0x000fe40000000013 */
[-C--:B---3--:R-:W-:Y:S02]  /*2de0*/  FFMA R8, R33, R28.reuse, R8 ;  /* 0x0000001c21087223 */ /* 0x088fe40000000008 */
[----:B------:R-:W-:-:S02]  /*2df0*/  FFMA R39, R17, R28, R39 ;  /* 0x0000001c11277223 */ /* 0x000fc40000000027 */
[-C--:B------:R-:W-:Y:S02]  /*2e00*/  FFMA R10, R32, R13.reuse, R10 ;  /* 0x0000000d200a7223 */ /* 0x080fe4000000000a */
[----:B------:R-:W-:Y:S02]  /*2e10*/  FFMA R11, R18, R13, R11 ;  /* 0x0000000d120b7223 */ /* 0x000fe4000000000b */
[-C--:B------:R-:W-:Y:S02]  /*2e20*/  FFMA R9, R32, R21.reuse, R9 ;  /* 0x0000001520097223 */ /* 0x080fe40000000009 */
[----:B------:R-:W-:Y:S02]  /*2e30*/  FFMA R19, R18, R21, R19 ;  /* 0x0000001512137223 */ /* 0x000fe40000000013 */
[-C--:B------:R-:W-:Y:S02]  /*2e40*/  FFMA R8, R32, R29.reuse, R8 ;  /* 0x0000001d20087223 */ /* 0x080fe40000000008 */
[----:B------:R-:W-:-:S02]  /*2e50*/  FFMA R39, R18, R29, R39 ;  /* 0x0000001d12277223 */ /* 0x000fc40000000027 */
[----:B------:R-:W-:Y:S02]  /*2e60*/  FFMA R16, R36, R7, R16 ;  /* 0x0000000724107223 */ /* 0x000fe40000000010 */
[----:B------:R-:W-:Y:S02]  /*2e70*/  FFMA R34, R35, R6, R34 ;  /* 0x0000000623227223 */ /* 0x000fe40000000022 */
[-C--:B------:R-:W-:Y:S02]  /*2e80*/  FFMA R10, R37, R14.reuse, R10 ;  /* 0x0000000e250a7223 */ /* 0x080fe4000000000a */
[----:B------:R-:W-:Y:S02]  /*2e90*/  FFMA R11, R35, R14, R11 ;  /* 0x0000000e230b7223 */ /* 0x000fe4000000000b */
[-C--:B------:R-:W-:Y:S02]  /*2ea0*/  FFMA R9, R37, R22.reuse, R9 ;  /* 0x0000001625097223 */ /* 0x080fe40000000009 */
[----:B------:R-:W-:-:S02]  /*2eb0*/  FFMA R19, R35, R22, R19 ;  /* 0x0000001623137223 */ /* 0x000fc40000000013 */
[-C--:B------:R-:W-:Y:S02]  /*2ec0*/  FFMA R8, R37, R30.reuse, R8 ;  /* 0x0000001e25087223 */ /* 0x080fe40000000008 */
[----:B------:R-:W-:Y:S01]  /*2ed0*/  FFMA R39, R35, R30, R39 ;  /* 0x0000001e23277223 */ /* 0x000fe20000000027 */
[----:B------:R0:W-:Y:S01]  /*2ee0*/  STG.E [R40.64+0xc4020], R3 ;  /* 0x0c40200328007986 */ /* 0x0001e2000c101908 */
[-C--:B------:R-:W-:Y:S02]  /*2ef0*/  FFMA R24, R36, R27.reuse, R24 ;  /* 0x0000001b24187223 */ /* 0x080fe40000000018 */
[C---:B------:R-:W-:Y:S02]  /*2f00*/  FFMA R27, R38.reuse, R27, R25 ;  /* 0x0000001b261b7223 */ /* 0x040fe40000000019 */
[----:B------:R-:W-:Y:S02]  /*2f10*/  FFMA R34, R38, R7, R34 ;  /* 0x0000000726227223 */ /* 0x000fe40000000022 */
[----:B------:R-:W-:-:S02]  /*2f20*/  FFMA R10, R36, R15, R10 ;  /* 0x0000000f240a7223 */ /* 0x000fc4000000000a */
[----:B------:R-:W-:Y:S02]  /*2f30*/  FFMA R11, R38, R15, R11 ;  /* 0x0000000f260b7223 */ /* 0x000fe4000000000b */
[-C--:B------:R-:W-:Y:S01]  /*2f40*/  FFMA R9, R36, R23.reuse, R9 ;  /* 0x0000001724097223 */ /* 0x080fe20000000009 */
[----:B0-----:R-:W-:Y:S01]  /*2f50*/  FMNMX R3, RZ, R16, !PT ;  /* 0x00000010ff037209 */ /* 0x001fe20007800000 */
[----:B------:R-:W-:Y:S02]  /*2f60*/  FFMA R19, R38, R23, R19 ;  /* 0x0000001726137223 */ /* 0x000fe40000000013 */
[-C--:B------:R-:W-:Y:S02]  /*2f70*/  FFMA R8, R36, R31.reuse, R8 ;  /* 0x0000001f24087223 */ /* 0x080fe40000000008 */
[----:B------:R-:W-:Y:S01]  /*2f80*/  FFMA R39, R38, R31, R39 ;  /* 0x0000001f26277223 */ /* 0x000fe20000000027 */
[----:B------:R0:W-:Y:S01]  /*2f90*/  STG.E [R40.64], R43 ;  /* 0x0000002b28007986 */ /* 0x0001e2000c101908 */
[----:B------:R-:W-:-:S02]  /*2fa0*/  FMNMX R27, RZ, R27, !PT ;  /* 0x0000001bff1b7209 */ /* 0x000fc40007800000 */
[----:B------:R-:W-:Y:S01]  /*2fb0*/  FMNMX R5, RZ, R34, !PT ;  /* 0x00000022ff057209 */ /* 0x000fe20007800000 */
[----:B------:R1:W-:Y:S01]  /*2fc0*/  STG.E [R40.64+0x20], R45 ;  /* 0x0000202d28007986 */ /* 0x0003e2000c101908 */
[----:B------:R-:W-:Y:S02]  /*2fd0*/  FMNMX R7, RZ, R10, !PT ;  /* 0x0000000aff077209 */ /* 0x000fe40007800000 */
[----:B------:R-:W-:Y:S01]  /*2fe0*/  FMNMX R11, RZ, R11, !PT ;  /* 0x0000000bff0b7209 */ /* 0x000fe20007800000 */
[----:B------:R2:W-:Y:S01]  /*2ff0*/  STG.E [R40.64+0xc400], R3 ;  /* 0x00c4000328007986 */ /* 0x0005e2000c101908 */
[----:B------:R-:W-:Y:S02]  /*3000*/  FMNMX R9, RZ, R9, !PT ;  /* 0x00000009ff097209 */ /* 0x000fe40007800000 */
[----:B------:R-:W-:Y:S02]  /*3010*/  FMNMX R19, RZ, R19, !PT ;  /* 0x00000013ff137209 */ /* 0x000fe40007800000 */
[----:B0-----:R-:W-:-:S02]  /*3020*/  FMNMX R43, RZ, R0, !PT ;  /* 0x00000000ff2b7209 */ /* 0x001fc40007800000 */
[----:B------:R-:W-:Y:S02]  /*3030*/  FMNMX R39, RZ, R39, !PT ;  /* 0x00000027ff277209 */ /* 0x000fe40007800000 */
[----:B-1----:R-:W-:Y:S02]  /*3040*/  FMNMX R45, RZ, R24, !PT ;  /* 0x00000018ff2d7209 */ /* 0x002fe40007800000 */
[----:B--2---:R-:W-:Y:S01]  /*3050*/  FMNMX R3, RZ, R8, !PT ;  /* 0x00000008ff037209 */ /* 0x004fe20007800000 */
[----:B------:R-:W-:Y:S04]  /*3060*/  STG.E [R40.64+0x62000], R47 ;  /* 0x0620002f28007986 */ /* 0x000fe8000c101908 */
        /* <DEDUP_REMOVED lines=10> */
[----:B------:R-:W-:Y:S01]  /*3110*/  STG.E [R40.64+0x132420], R39 ;  /* 0x1324202728007986 */ /* 0x000fe2000c101908 */
[----:B------:R-:W-:Y:S05]  /*3120*/  EXIT ;  /* 0x000000000000794d */ /* 0x000fea0003800000 */
.L_x_0:
[----:B------:R-:W-:-:S00]  /*3130*/  BRA `(.L_x_0) ;  /* 0xfffffff000007947 */ /* 0x000fc0000383ffff */
[----:B------:R-:W-:-:S00]  /*3140*/  NOP ;  /* 0x0000000000007918 */ /* 0x000fc00000000000 */
        /* <DEDUP_REMOVED lines=11> */
.L_x_1:


//--------------------- .nv.shared.candidate0     --------------------------
	.section	.nv.shared.candidate0,"aw",@nobits
	.align	4
.nv.shared.candidate0:
	.zero		8192
